def attn_fwd(
    Q,
    K,
    V,
    Out,
    Lse,
    sm_scale,
    stride_qz,
    stride_qh,
    stride_qm,
    stride_qk,
    stride_kz,
    stride_kh,
    stride_kn,
    stride_kk,
    stride_vz,
    stride_vh,
    stride_vn,
    stride_vk,
    stride_oz,
    stride_oh,
    stride_om,
    stride_ok,
    seqlen_q,
    seqlen_k,
    BLOCK_M: tl.constexpr,
    BLOCK_N: tl.constexpr,
    HEAD_DIM: tl.constexpr,
    CAUSAL: tl.constexpr,
):
    start_m = tl.program_id(0)
    off_hz = tl.program_id(1)
    q_off = off_hz * stride_qh
    k_off = off_hz * stride_kh
    v_off = off_hz * stride_vh
    offs_m = start_m * BLOCK_M + tl.arange(0, BLOCK_M)
    offs_d = tl.arange(0, HEAD_DIM)
    offs_n = tl.arange(0, BLOCK_N)
    q_ptrs = Q + q_off + offs_m[:, None] * stride_qm + offs_d[None, :] * stride_qk
    k_ptrs = K + k_off + offs_d[:, None] * stride_kk + offs_n[None, :] * stride_kn
    v_ptrs = V + v_off + offs_n[:, None] * stride_vn + offs_d[None, :] * stride_vk
    m_i = tl.full([BLOCK_M], float("-inf"), dtype=tl.float32)
    l_i = tl.zeros([BLOCK_M], dtype=tl.float32) + 1.0
    acc = tl.zeros([BLOCK_M, HEAD_DIM], dtype=tl.float32)
    q = tl.load(q_ptrs)
    acc, l_i, m_i = _attn_fwd_inner(
        acc,
        l_i,
        m_i,
        q,
        k_ptrs,
        v_ptrs,
        sm_scale,
        stride_kn,
        stride_vn,
        start_m,
        seqlen_k,
        BLOCK_M,
        BLOCK_N,
        HEAD_DIM,
        CAUSAL,
    )
    acc = acc / l_i[:, None]
    lse = m_i + tl.math.log2(l_i) / 1.4426950408889634
    o_ptrs = (
        Out
        + off_hz * stride_oh
        + offs_m[:, None] * stride_om
        + offs_d[None, :] * stride_ok
    )
    tl.store(o_ptrs, acc.to(Out.dtype.element_ty))
    tl.store(Lse + off_hz * seqlen_q + offs_m, lse)

# config = {"BLOCK_M": 256, "BLOCK_N": 32, "HEAD_DIM": 32, "arch": "sm_90", "causal": true, "dtype": "bf16", "num_stages": 2, "num_warps": 8}
# arch = sm_90


// ===== COMPILED SASS (sm_90a) =====

	.target	sm_90a

	.elftype	@"ET_EXEC"


//--------------------- .note.nv.tkinfo           --------------------------
	.section	.note.nv.tkinfo,"",@"SHT_NOTE"
	.sectionflags	@"SHF_NOTE_NV_TKINFO"
	.tkinfo
        /*0018*/ 	.word	0x00000002
        /*0030*/ 	.string	""
        /*0030*/ 	.string	"ptxas"
        /*0030*/ 	.string	"Cuda compilation tools, release 13.0, V13.0.88"
        /*0030*/ 	.string	"Build cuda_13.0.r13.0/compiler.36424714_0"
        /*0030*/ 	.string	"-v  -suppress-debug-info  -lineinfo  -arch sm_90a "



//--------------------- .note.nv.cuinfo           --------------------------
	.section	.note.nv.cuinfo,"",@"SHT_NOTE"
	.sectionflags	@"SHF_NOTE_NV_CUINFO"
        /*0018*/ 	.short	0x0002
        /*001a*/ 	.short	0x005a
        /*001c*/ 	.short	0x0082
	.zero		2


//--------------------- .nv.info                  --------------------------
	.section	.nv.info,"",@"SHT_CUDA_INFO"
	.align	4


	//----- nvinfo : EIATTR_REGCOUNT
	.align		4
        /*0000*/ 	.byte	0x04, 0x2f
        /*0002*/ 	.short	(.L_2 - .L_1)
	.align		4
.L_1:
        /*0004*/ 	.word	index@(attn_fwd)
        /*0008*/ 	.word	0x00000080


	//----- nvinfo : EIATTR_FRAME_SIZE
	.align		4
.L_2:
        /*000c*/ 	.byte	0x04, 0x11
        /*000e*/ 	.short	(.L_4 - .L_3)
	.align		4
.L_3:
        /*0010*/ 	.word	index@(attn_fwd)
        /*0014*/ 	.word	0x00000000


	//----- nvinfo : EIATTR_MIN_STACK_SIZE
	.align		4
.L_4:
        /*0018*/ 	.byte	0x04, 0x12
        /*001a*/ 	.short	(.L_6 - .L_5)
	.align		4
.L_5:
        /*001c*/ 	.word	index@(attn_fwd)
        /*0020*/ 	.word	0x00000000
.L_6:


//--------------------- .nv.compat                --------------------------
	.section	.nv.compat,"",@"SHT_CUDA_COMPAT_INFO"
	.align	4
        /*0000*/ 	.byte	0x02, 0x09, 0x01, 0x00, 0x02, 0x02, 0x04, 0x00, 0x02, 0x05, 0x05, 0x00, 0x03, 0x07, 0x01, 0x01
        /*0010*/ 	.byte	0x02, 0x03, 0x00, 0x00, 0x02, 0x06, 0x01, 0x00, 0x04, 0x0b, 0x08, 0x00, 0x00, 0x00, 0x00, 0x00
        /*0020*/ 	.byte	0x00, 0x00, 0x00, 0x00


//--------------------- .nv.info.attn_fwd         --------------------------
	.section	.nv.info.attn_fwd,"",@"SHT_CUDA_INFO"
	.sectionflags	@""
	.align	4


	//----- nvinfo : EIATTR_CUDA_API_VERSION
	.align		4
        /*0000*/ 	.byte	0x04, 0x37
        /*0002*/ 	.short	(.L_8 - .L_7)
.L_7:
        /*0004*/ 	.word	0x00000082


	//----- nvinfo : EIATTR_KPARAM_INFO
	.align		4
.L_8:
        /*0008*/ 	.byte	0x04, 0x17
        /*000a*/ 	.short	(.L_10 - .L_9)
.L_9:
        /*000c*/ 	.word	0x00000000
        /*0010*/ 	.short	0x0019
        /*0012*/ 	.short	0x0080
        /*0014*/ 	.byte	0x00, 0xf4, 0x21, 0x00


	//----- nvinfo : EIATTR_KPARAM_INFO
	.align		4
.L_10:
        /*0018*/ 	.byte	0x04, 0x17
        /*001a*/ 	.short	(.L_12 - .L_11)
.L_11:
        /*001c*/ 	.word	0x00000000
        /*0020*/ 	.short	0x0018
        /*0022*/ 	.short	0x0078
        /*0024*/ 	.byte	0x00, 0xf4, 0x21, 0x00


	//----- nvinfo : EIATTR_KPARAM_INFO
	.align		4
.L_12:
        /*0028*/ 	.byte	0x04, 0x17
        /*002a*/ 	.short	(.L_14 - .L_13)
.L_13:
        /*002c*/ 	.word	0x00000000
        /*0030*/ 	.short	0x0017
        /*0032*/ 	.short	0x0070
        /*0034*/ 	.byte	0x00, 0xf0, 0x11, 0x00


	//----- nvinfo : EIATTR_KPARAM_INFO
	.align		4
.L_14:
        /*0038*/ 	.byte	0x04, 0x17
        /*003a*/ 	.short	(.L_16 - .L_15)
.L_15:
        /*003c*/ 	.word	0x00000000
        /*0040*/ 	.short	0x0016
        /*0042*/ 	.short	0x006c
        /*0044*/ 	.byte	0x00, 0xf0, 0x11, 0x00


	//----- nvinfo : EIATTR_KPARAM_INFO
	.align		4
.L_16:
        /*0048*/ 	.byte	0x04, 0x17
        /*004a*/ 	.short	(.L_18 - .L_17)
.L_17:
        /*004c*/ 	.word	0x00000000
        /*0050*/ 	.short	0x0015
        /*0052*/ 	.short	0x0068
        /*0054*/ 	.byte	0x00, 0xf0, 0x11, 0x00


	//----- nvinfo : EIATTR_KPARAM_INFO
	.align		4
.L_18:
        /*0058*/ 	.byte	0x04, 0x17
        /*005a*/ 	.short	(.L_20 - .L_19)
.L_19:
        /*005c*/ 	.word	0x00000000
        /*0060*/ 	.short	0x0014
        /*0062*/ 	.short	0x0064
        /*0064*/ 	.byte	0x00, 0xf0, 0x11, 0x00


	//----- nvinfo : EIATTR_KPARAM_INFO
	.align		4
.L_20:
        /*0068*/ 	.byte	0x04, 0x17
        /*006a*/ 	.short	(.L_22 - .L_21)
.L_21:
        /*006c*/ 	.word	0x00000000
        /*0070*/ 	.short	0x0013
        /*0072*/ 	.short	0x0060
        /*0074*/ 	.byte	0x00, 0xf0, 0x11, 0x00


	//----- nvinfo : EIATTR_KPARAM_INFO
	.align		4
.L_22:
        /*0078*/ 	.byte	0x04, 0x17
        /*007a*/ 	.short	(.L_24 - .L_23)
.L_23:
        /*007c*/ 	.word	0x00000000
        /*0080*/ 	.short	0x0012
        /*0082*/ 	.short	0x005c
        /*0084*/ 	.byte	0x00, 0xf0, 0x11, 0x00


	//----- nvinfo : EIATTR_KPARAM_INFO
	.align		4
.L_24:
        /*0088*/ 	.byte	0x04, 0x17
        /*008a*/ 	.short	(.L_26 - .L_25)
.L_25:
        /*008c*/ 	.word	0x00000000
        /*0090*/ 	.short	0x0011
        /*0092*/ 	.short	0x0058
        /*0094*/ 	.byte	0x00, 0xf0, 0x11, 0x00


	//----- nvinfo : EIATTR_KPARAM_INFO
	.align		4
.L_26:
        /*0098*/ 	.byte	0x04, 0x17
        /*009a*/ 	.short	(.L_28 - .L_27)
.L_27:
        /*009c*/ 	.word	0x00000000
        /*00a0*/ 	.short	0x0010
        /*00a2*/ 	.short	0x0054
        /*00a4*/ 	.byte	0x00, 0xf0, 0x11, 0x00


	//----- nvinfo : EIATTR_KPARAM_INFO
	.align		4
.L_28:
        /*00a8*/ 	.byte	0x04, 0x17
        /*00aa*/ 	.short	(.L_30 - .L_29)
.L_29:
        /*00ac*/ 	.word	0x00000000
        /*00b0*/ 	.short	0x000f
        /*00b2*/ 	.short	0x0050
        /*00b4*/ 	.byte	0x00, 0xf0, 0x11, 0x00


	//----- nvinfo : EIATTR_KPARAM_INFO
	.align		4
.L_30:
        /*00b8*/ 	.byte	0x04, 0x17
        /*00ba*/ 	.short	(.L_32 - .L_31)
.L_31:
        /*00bc*/ 	.word	0x00000000
        /*00c0*/ 	.short	0x000e
        /*00c2*/ 	.short	0x004c
        /*00c4*/ 	.byte	0x00, 0xf0, 0x11, 0x00


	//----- nvinfo : EIATTR_KPARAM_INFO
	.align		4
.L_32:
        /*00c8*/ 	.byte	0x04, 0x17
        /*00ca*/ 	.short	(.L_34 - .L_33)
.L_33:
        /*00cc*/ 	.word	0x00000000
        /*00d0*/ 	.short	0x000d
        /*00d2*/ 	.short	0x0048
        /*00d4*/ 	.byte	0x00, 0xf0, 0x11, 0x00


	//----- nvinfo : EIATTR_KPARAM_INFO
	.align		4
.L_34:
        /*00d8*/ 	.byte	0x04, 0x17
        /*00da*/ 	.short	(.L_36 - .L_35)
.L_35:
        /*00dc*/ 	.word	0x00000000
        /*00e0*/ 	.short	0x000c
        /*00e2*/ 	.short	0x0044
        /*00e4*/ 	.byte	0x00, 0xf0, 0x11, 0x00


	//----- nvinfo : EIATTR_KPARAM_INFO
	.align		4
.L_36:
        /*00e8*/ 	.byte	0x04, 0x17
        /*00ea*/ 	.short	(.L_38 - .L_37)
.L_37:
        /*00ec*/ 	.word	0x00000000
        /*00f0*/ 	.short	0x000b
        /*00f2*/ 	.short	0x0040
        /*00f4*/ 	.byte	0x00, 0xf0, 0x11, 0x00


	//----- nvinfo : EIATTR_KPARAM_INFO
	.align		4
.L_38:
        /*00f8*/ 	.byte	0x04, 0x17
        /*00fa*/ 	.short	(.L_40 - .L_39)
.L_39:
        /*00fc*/ 	.word	0x00000000
        /*0100*/ 	.short	0x000a
        /*0102*/ 	.short	0x003c
        /*0104*/ 	.byte	0x00, 0xf0, 0x11, 0x00


	//----- nvinfo : EIATTR_KPARAM_INFO
	.align		4
.L_40:
        /*0108*/ 	.byte	0x04, 0x17
        /*010a*/ 	.short	(.L_42 - .L_41)
.L_41:
        /*010c*/ 	.word	0x00000000
        /*0110*/ 	.short	0x0009
        /*0112*/ 	.short	0x0038
        /*0114*/ 	.byte	0x00, 0xf0, 0x11, 0x00


	//----- nvinfo : EIATTR_KPARAM_INFO
	.align		4
.L_42:
        /*0118*/ 	.byte	0x04, 0x17
        /*011a*/ 	.short	(.L_44 - .L_43)
.L_43:
        /*011c*/ 	.word	0x00000000
        /*0120*/ 	.short	0x0008
        /*0122*/ 	.short	0x0034
        /*0124*/ 	.byte	0x00, 0xf0, 0x11, 0x00


	//----- nvinfo : EIATTR_KPARAM_INFO
	.align		4
.L_44:
        /*0128*/ 	.byte	0x04, 0x17
        /*012a*/ 	.short	(.L_46 - .L_45)
.L_45:
        /*012c*/ 	.word	0x00000000
        /*0130*/ 	.short	0x0007
        /*0132*/ 	.short	0x0030
        /*0134*/ 	.byte	0x00, 0xf0, 0x11, 0x00


	//----- nvinfo : EIATTR_KPARAM_INFO
	.align		4
.L_46:
        /*0138*/ 	.byte	0x04, 0x17
        /*013a*/ 	.short	(.L_48 - .L_47)
.L_47:
        /*013c*/ 	.word	0x00000000
        /*0140*/ 	.short	0x0006
        /*0142*/ 	.short	0x002c
        /*0144*/ 	.byte	0x00, 0xf0, 0x11, 0x00


	//----- nvinfo : EIATTR_KPARAM_INFO
	.align		4
.L_48:
        /*0148*/ 	.byte	0x04, 0x17
        /*014a*/ 	.short	(.L_50 - .L_49)
.L_49:
        /*014c*/ 	.word	0x00000000
        /*0150*/ 	.short	0x0005
        /*0152*/ 	.short	0x0028
        /*0154*/ 	.byte	0x00, 0xf0, 0x11, 0x00


	//----- nvinfo : EIATTR_KPARAM_INFO
	.align		4
.L_50:
        /*0158*/ 	.byte	0x04, 0x17
        /*015a*/ 	.short	(.L_52 - .L_51)
.L_51:
        /*015c*/ 	.word	0x00000000
        /*0160*/ 	.short	0x0004
        /*0162*/ 	.short	0x0020
        /*0164*/ 	.byte	0x00, 0xf4, 0x21, 0x00


	//----- nvinfo : EIATTR_KPARAM_INFO
	.align		4
.L_52:
        /*0168*/ 	.byte	0x04, 0x17
        /*016a*/ 	.short	(.L_54 - .L_53)
.L_53:
        /*016c*/ 	.word	0x00000000
        /*0170*/ 	.short	0x0003
        /*0172*/ 	.short	0x0018
        /*0174*/ 	.byte	0x00, 0xf4, 0x21, 0x00


	//----- nvinfo : EIATTR_KPARAM_INFO
	.align		4
.L_54:
        /*0178*/ 	.byte	0x04, 0x17
        /*017a*/ 	.short	(.L_56 - .L_55)
.L_55:
        /*017c*/ 	.word	0x00000000
        /*0180*/ 	.short	0x0002
        /*0182*/ 	.short	0x0010
        /*0184*/ 	.byte	0x00, 0xf4, 0x21, 0x00


	//----- nvinfo : EIATTR_KPARAM_INFO
	.align		4
.L_56:
        /*0188*/ 	.byte	0x04, 0x17
        /*018a*/ 	.short	(.L_58 - .L_57)
.L_57:
        /*018c*/ 	.word	0x00000000
        /*0190*/ 	.short	0x0001
        /*0192*/ 	.short	0x0008
        /*0194*/ 	.byte	0x00, 0xf4, 0x21, 0x00


	//----- nvinfo : EIATTR_KPARAM_INFO
	.align		4
.L_58:
        /*0198*/ 	.byte	0x04, 0x17
        /*019a*/ 	.short	(.L_60 - .L_59)
.L_59:
        /*019c*/ 	.word	0x00000000
        /*01a0*/ 	.short	0x0000
        /*01a2*/ 	.short	0x0000
        /*01a4*/ 	.byte	0x00, 0xf4, 0x21, 0x00


	//----- nvinfo : EIATTR_SPARSE_MMA_MASK
	.align		4
.L_60:
        /*01a8*/ 	.byte	0x03, 0x50
        /*01aa*/ 	.short	0x0000


	//----- nvinfo : EIATTR_MAXREG_COUNT
	.align		4
        /*01ac*/ 	.byte	0x03, 0x1b
        /*01ae*/ 	.short	0x00ff


	//----- nvinfo : EIATTR_NUM_BARRIERS
	.align		4
        /*01b0*/ 	.byte	0x02, 0x4c
        /*01b2*/ 	.byte	0x01
	.zero		1


	//----- nvinfo : EIATTR_MERCURY_ISA_VERSION
	.align		4
        /*01b4*/ 	.byte	0x03, 0x5f
        /*01b6*/ 	.short	0x0101


	//----- nvinfo : EIATTR_COOP_GROUP_MASK_REGIDS
	.align		4
        /*01b8*/ 	.byte	0x04, 0x29
        /*01ba*/ 	.short	(.L_62 - .L_61)


	//   ....[0]....
.L_61:
        /*01bc*/ 	.word	0xffffffff


	//   ....[1]....
        /*01c0*/ 	.word	0xffffffff


	//   ....[2]....
        /*01c4*/ 	.word	0xffffffff


	//   ....[3]....
        /*01c8*/ 	.word	0xffffffff


	//   ....[4]....
        /*01cc*/ 	.word	0xffffffff


	//   ....[5]....
        /*01d0*/ 	.word	0xffffffff


	//   ....[6]....
        /*01d4*/ 	.word	0xffffffff


	//   ....[7]....
        /*01d8*/ 	.word	0xffffffff


	//   ....[8]....
        /*01dc*/ 	.word	0xffffffff


	//   ....[9]....
        /*01e0*/ 	.word	0xffffffff


	//   ....[10]....
        /*01e4*/ 	.word	0xffffffff


	//   ....[11]....
        /*01e8*/ 	.word	0xffffffff


	//   ....[12]....
        /*01ec*/ 	.word	0xffffffff


	//   ....[13]....
        /*01f0*/ 	.word	0xffffffff


	//   ....[14]....
        /*01f4*/ 	.word	0xffffffff


	//   ....[15]....
        /*01f8*/ 	.word	0xffffffff


	//----- nvinfo : EIATTR_COOP_GROUP_INSTR_OFFSETS
	.align		4
.L_62:
        /*01fc*/ 	.byte	0x04, 0x28
        /*01fe*/ 	.short	(.L_64 - .L_63)


	//   ....[0]....
.L_63:
        /*0200*/ 	.word	0x00001c20


	//   ....[1]....
        /*0204*/ 	.word	0x00001e60


	//   ....[2]....
        /*0208*/ 	.word	0x000020d0


	//   ....[3]....
        /*020c*/ 	.word	0x000021f0


	//   ....[4]....
        /*0210*/ 	.word	0x000022b0


	//   ....[5]....
        /*0214*/ 	.word	0x00002460


	//   ....[6]....
        /*0218*/ 	.word	0x000024c0


	//   ....[7]....
        /*021c*/ 	.word	0x00002580


	//   ....[8]....
        /*0220*/ 	.word	0x000030d0


	//   ....[9]....
        /*0224*/ 	.word	0x000030e0


	//   ....[10]....
        /*0228*/ 	.word	0x000030f0


	//   ....[11]....
        /*022c*/ 	.word	0x00003100


	//   ....[12]....
        /*0230*/ 	.word	0x00003170


	//   ....[13]....
        /*0234*/ 	.word	0x00003190


	//   ....[14]....
        /*0238*/ 	.word	0x000031b0


	//   ....[15]....
        /*023c*/ 	.word	0x000031c0


	//----- nvinfo : EIATTR_EXIT_INSTR_OFFSETS
	.align		4
.L_64:
        /*0240*/ 	.byte	0x04, 0x1c
        /*0242*/ 	.short	(.L_66 - .L_65)


	//   ....[0]....
.L_65:
        /*0244*/ 	.word	0x00005190


	//----- nvinfo : EIATTR_REQNTID
	.align		4
.L_66:
        /*0248*/ 	.byte	0x04, 0x10
        /*024a*/ 	.short	(.L_68 - .L_67)
.L_67:
        /*024c*/ 	.word	0x00000100
        /*0250*/ 	.word	0x00000001
        /*0254*/ 	.word	0x00000001


	//----- nvinfo : EIATTR_CBANK_PARAM_SIZE
	.align		4
.L_68:
        /*0258*/ 	.byte	0x03, 0x19
        /*025a*/ 	.short	0x0088


	//----- nvinfo : EIATTR_PARAM_CBANK
	.align		4
        /*025c*/ 	.byte	0x04, 0x0a
        /*025e*/ 	.short	(.L_70 - .L_69)
	.align		4
.L_69:
        /*0260*/ 	.word	index@(.nv.constant0.attn_fwd)
        /*0264*/ 	.short	0x0210
        /*0266*/ 	.short	0x0088


	//----- nvinfo : EIATTR_SW_WAR
	.align		4
.L_70:
        /*0268*/ 	.byte	0x04, 0x36
        /*026a*/ 	.short	(.L_72 - .L_71)
.L_71:
        /*026c*/ 	.word	0x00000008
.L_72:


//--------------------- .nv.callgraph             --------------------------
	.section	.nv.callgraph,"",@"SHT_CUDA_CALLGRAPH"
	.align	4
	.sectionentsize	8
	.align		4
        /*0000*/ 	.word	0x00000000
	.align		4
        /*0004*/ 	.word	0xffffffff
	.align		4
        /*0008*/ 	.word	0x00000000
	.align		4
        /*000c*/ 	.word	0xfffffffe
	.align		4
        /*0010*/ 	.word	0x00000000
	.align		4
        /*0014*/ 	.word	0xfffffffd
	.align		4
        /*0018*/ 	.word	0x00000000
	.align		4
        /*001c*/ 	.word	0xfffffffc


//--------------------- .nv.constant4             --------------------------
	.section	.nv.constant4,"a",@progbits
	.align	8
	.align		8
.nv.constant4:
        /*0000*/ 	.dword	_$_str


//--------------------- .text.attn_fwd            --------------------------
	.section	.text.attn_fwd,"ax",@progbits
	.align	128
        .global         attn_fwd
        .type           attn_fwd,@function
        .size           attn_fwd,(.L_x_3 - attn_fwd)
        .other          attn_fwd,@"STO_CUDA_ENTRY STV_DEFAULT"
attn_fwd:
.text.attn_fwd:
[----:B------:R-:W-:Y:S01]  /*0000*/  LDC R1, c[0x0][0x28] ;  /* 0x00000a00ff017b82 */ /* 0x000fe20000000800 */
[----:B------:R-:W0:Y:S07]  /*0010*/  S2R R0, SR_TID.X ;  /* 0x0000000000007919 */ /* 0x000e2e0000002100 */
[----:B------:R-:W1:Y:S01]  /*0020*/  S2UR UR20, SR_CTAID.Y ;  /* 0x00000000001479c3 */ /* 0x000e620000002600 */
[----:B------:R-:W-:Y:S01]  /*0030*/  ULDC.64 UR4, c[0x0][0x240] ;  /* 0x0000900000047ab9 */ /* 0x000fe20000000a00 */
[----:B------:R-:W-:Y:S01]  /*0040*/  ULDC.64 UR22, c[0x0][0x208] ;  /* 0x0000820000167ab9 */ /* 0x000fe20000000a00 */
[----:B------:R-:W0:Y:S05]  /*0050*/  S2R R3, SR_CTAID.X ;  /* 0x0000000000037919 */ /* 0x000e2a0000002500 */
[----:B------:R-:W2:Y:S08]  /*0060*/  LDC R73, c[0x0][0x248] ;  /* 0x00009200ff497b82 */ /* 0x000eb00000000800 */
[----:B------:R-:W3:Y:S01]  /*0070*/  LDC.64 R4, c[0x0][0x210] ;  /* 0x00008400ff047b82 */ /* 0x000ee20000000a00 */
[----:B-1----:R-:W-:-:S04]  /*0080*/  UIMAD UR4, UR20, UR4, URZ ;  /* 0x00000004140472a4 */ /* 0x002fc8000f8e023f */
[----:B------:R-:W-:Y:S01]  /*0090*/  USHF.L.U32 UR6, UR4, 0x1, URZ ;  /* 0x0000000104067899 */ /* 0x000fe2000800063f */
[C---:B--2---:R-:W-:Y:S01]  /*00a0*/  IMAD R7, R73.reuse, 0x6, RZ ;  /* 0x0000000649077824 */ /* 0x044fe200078e02ff */
[----:B0-----:R-:W-:Y:S01]  /*00b0*/  PRMT R22, R0, 0x6540, R3 ;  /* 0x0000654000167816 */ /* 0x001fe20000000003 */
[C---:B------:R-:W-:Y:S02]  /*00c0*/  IMAD R21, R73.reuse, 0xc, RZ ;  /* 0x0000000c49157824 */ /* 0x040fe400078e02ff */
[C---:B------:R-:W-:Y:S02]  /*00d0*/  IMAD R15, R73.reuse, 0x24, RZ ;  /* 0x00000024490f7824 */ /* 0x040fe400078e02ff */
[----:B------:R-:W-:Y:S01]  /*00e0*/  IMAD R2, R22, UR5, RZ ;  /* 0x0000000516027c24 */ /* 0x000fe2000f8e02ff */
[----:B------:R-:W-:Y:S01]  /*00f0*/  UIMAD.WIDE UR4, UR4, 0x2, URZ ;  /* 0x00000002040478a5 */ /* 0x000fe2000f8e023f */
[----:B------:R-:W-:Y:S02]  /*0100*/  IMAD R3, R73, 0x3, RZ ;  /* 0x0000000349037824 */ /* 0x000fe400078e02ff */
[----:B------:R-:W-:-:S02]  /*0110*/  IMAD.SHL.U32 R17, R2, 0x2, RZ ;  /* 0x0000000202117824 */ /* 0x000fc400078e00ff */
[----:B------:R-:W-:-:S03]  /*0120*/  IMAD.HI R2, R2, 0x2, RZ ;  /* 0x0000000202027827 */ /* 0x000fc600078e02ff */
[----:B---3--:R-:W-:Y:S01]  /*0130*/  IADD3 R16, P0, P1, R17, UR6, R4 ;  /* 0x0000000611107c10 */ /* 0x008fe2000f91e004 */
[C---:B------:R-:W-:Y:S02]  /*0140*/  IMAD R11, R73.reuse, 0x22, RZ ;  /* 0x00000022490b7824 */ /* 0x040fe400078e02ff */
[----:B------:R-:W-:Y:S01]  /*0150*/  IMAD R29, R73, 0x18, RZ ;  /* 0x00000018491d7824 */ /* 0x000fe200078e02ff */
[----:B------:R-:W-:Y:S02]  /*0160*/  IADD3.X R17, R2, UR5, R5, P0, P1 ;  /* 0x0000000502117c10 */ /* 0x000fe400087e2405 */
[-C--:B------:R-:W-:Y:S02]  /*0170*/  IADD3 R14, P4, R7, R16.reuse, RZ ;  /* 0x00000010070e7210 */ /* 0x080fe40007f9e0ff */
[-C--:B------:R-:W-:Y:S01]  /*0180*/  IADD3 R10, P5, R21, R16.reuse, RZ ;  /* 0x00000010150a7210 */ /* 0x080fe20007fbe0ff */
[----:B------:R-:W-:Y:S01]  /*0190*/  IMAD.SHL.U32 R19, R73, 0x8, RZ ;  /* 0x0000000849137824 */ /* 0x000fe200078e00ff */
[-C--:B------:R-:W-:Y:S01]  /*01a0*/  IADD3 R4, P0, R15, R16.reuse, RZ ;  /* 0x000000100f047210 */ /* 0x080fe20007f1e0ff */
[----:B------:R-:W-:Y:S01]  /*01b0*/  IMAD R37, R73, 0x30, RZ ;  /* 0x0000003049257824 */ /* 0x000fe200078e02ff */
[-C--:B------:R-:W-:Y:S01]  /*01c0*/  IADD3 R8, P1, R11, R16.reuse, RZ ;  /* 0x000000100b087210 */ /* 0x080fe20007f3e0ff */
[C---:B------:R-:W-:Y:S01]  /*01d0*/  IMAD.SHL.U32 R27, R73.reuse, 0x10, RZ ;  /* 0x00000010491b7824 */ /* 0x040fe200078e00ff */
[CC--:B------:R-:W-:Y:S01]  /*01e0*/  LEA R2, P2, R73.reuse, R16.reuse, 0x4 ;  /* 0x0000001049027211 */ /* 0x0c0fe200078420ff */
[----:B------:R-:W-:Y:S01]  /*01f0*/  IMAD R33, R73, 0x28, RZ ;  /* 0x0000002849217824 */ /* 0x000fe200078e02ff */
[-C--:B------:R-:W-:Y:S01]  /*0200*/  LEA.HI.X.SX32 R15, R3, R17.reuse, 0x1, P4 ;  /* 0x00000011030f7211 */ /* 0x080fe200020f0eff */
[----:B------:R-:W-:Y:S01]  /*0210*/  IMAD R45, R73, 0xe, RZ ;  /* 0x0000000e492d7824 */ /* 0x000fe200078e02ff */
[-C--:B------:R-:W-:Y:S01]  /*0220*/  IADD3 R18, P4, R29, R16.reuse, RZ ;  /* 0x000000101d127210 */ /* 0x080fe20007f9e0ff */
[----:B------:R-:W-:Y:S01]  /*0230*/  IMAD R31, R73, 0x26, RZ ;  /* 0x00000026491f7824 */ /* 0x000fe200078e02ff */
[-C--:B------:R-:W-:Y:S01]  /*0240*/  LEA.HI.X.SX32 R11, R7, R17.reuse, 0x1, P5 ;  /* 0x00000011070b7211 */ /* 0x080fe200028f0eff */
[C---:B------:R-:W-:Y:S01]  /*0250*/  IMAD.SHL.U32 R9, R73.reuse, 0x4, RZ ;  /* 0x0000000449097824 */ /* 0x040fe200078e00ff */
[CC--:B------:R-:W-:Y:S01]  /*0260*/  LEA R20, P5, R73.reuse, R16.reuse, 0x5 ;  /* 0x0000001049147211 */ /* 0x0c0fe200078a28ff */
[----:B------:R-:W-:Y:S01]  /*0270*/  IMAD R39, R73, 0xa, RZ ;  /* 0x0000000a49277824 */ /* 0x000fe200078e02ff */
[-C--:B------:R-:W-:Y:S01]  /*0280*/  LEA.HI.X.SX32 R3, R19, R17.reuse, 0x1, P2 ;  /* 0x0000001113037211 */ /* 0x080fe200010f0eff */
[C---:B------:R-:W-:Y:S01]  /*0290*/  IMAD R51, R73.reuse, 0x12, RZ ;  /* 0x0000001249337824 */ /* 0x040fe200078e02ff */
[C---:B------:R-:W-:Y:S01]  /*02a0*/  SHF.L.U32 R5, R73.reuse, 0x1, RZ ;  /* 0x0000000149057819 */ /* 0x040fe200000006ff */
[----:B------:R-:W-:Y:S01]  /*02b0*/  IMAD R25, R73, 0x7, RZ ;  /* 0x0000000749197824 */ /* 0x000fe200078e02ff */
[-C--:B------:R-:W-:Y:S01]  /*02c0*/  IADD3 R6, P6, R37, R16.reuse, RZ ;  /* 0x0000001025067210 */ /* 0x080fe20007fde0ff */
[----:B------:R-:W-:Y:S01]  /*02d0*/  IMAD R59, R73, 0x16, RZ ;  /* 0x00000016493b7824 */ /* 0x000fe200078e02ff */
[-C--:B------:R-:W-:Y:S01]  /*02e0*/  LEA.HI.X.SX32 R19, R21, R17.reuse, 0x1, P4 ;  /* 0x0000001115137211 */ /* 0x080fe200020f0eff */
[----:B------:R-:W-:Y:S01]  /*02f0*/  IMAD R13, R73, 0x5, RZ ;  /* 0x00000005490d7824 */ /* 0x000fe200078e02ff */
[-C--:B------:R-:W-:Y:S01]  /*0300*/  LEA.HI.X.SX32 R21, R27, R17.reuse, 0x1, P5 ;  /* 0x000000111b157211 */ /* 0x080fe200028f0eff */
[C---:B------:R-:W-:Y:S01]  /*0310*/  IMAD R35, R73.reuse, 0x9, RZ ;  /* 0x0000000949237824 */ /* 0x040fe200078e02ff */
[CC--:B------:R-:W-:Y:S01]  /*0320*/  LEA R32, P5, R73.reuse, R16.reuse, 0x2 ;  /* 0x0000001049207211 */ /* 0x0c0fe200078a10ff */
[----:B------:R-:W-:Y:S01]  /*0330*/  IMAD R55, R73, 0x14, RZ ;  /* 0x0000001449377824 */ /* 0x000fe200078e02ff */
[-C--:B------:R-:W-:Y:S01]  /*0340*/  IADD3 R30, P4, R5, R16.reuse, RZ ;  /* 0x00000010051e7210 */ /* 0x080fe20007f9e0ff */
[----:B------:R-:W-:Y:S01]  /*0350*/  IMAD R67, R73, 0x1a, RZ ;  /* 0x0000001a49437824 */ /* 0x000fe200078e02ff */
[-C--:B------:R-:W-:Y:S01]  /*0360*/  LEA.HI.X.SX32 R7, R29, R17.reuse, 0x1, P6 ;  /* 0x000000111d077211 */ /* 0x080fe200030f0eff */
[----:B------:R-:W-:Y:S01]  /*0370*/  IMAD R41, R73, 0xb, RZ ;  /* 0x0000000b49297824 */ /* 0x000fe200078e02ff */
[-C--:B------:R-:W-:Y:S01]  /*0380*/  IADD3 R24, P2, R33, R16.reuse, RZ ;  /* 0x0000001021187210 */ /* 0x080fe20007f5e0ff */
[C---:B------:R-:W-:Y:S01]  /*0390*/  IMAD R71, R73.reuse, 0x1e, RZ ;  /* 0x0000001e49477824 */ /* 0x040fe200078e02ff */
[CC--:B------:R-:W-:Y:S01]  /*03a0*/  LEA R36, P6, R73.reuse, R16.reuse, 0x3 ;  /* 0x0000001049247211 */ /* 0x0c0fe200078c18ff */
[----:B------:R-:W-:Y:S01]  /*03b0*/  IMAD R43, R73, 0xd, RZ ;  /* 0x0000000d492b7824 */ /* 0x000fe200078e02ff */
[-C--:B------:R-:W-:Y:S01]  /*03c0*/  LEA.HI.X.SX32 R33, R5, R17.reuse, 0x1, P5 ;  /* 0x0000001105217211 */ /* 0x080fe200028f0eff */
[----:B------:R-:W-:Y:S01]  /*03d0*/  IMAD R69, R73, 0x1c, RZ ;  /* 0x0000001c49457824 */ /* 0x000fe200078e02ff */
[-C--:B------:R-:W-:Y:S01]  /*03e0*/  IADD3 R12, P3, R31, R16.reuse, RZ ;  /* 0x000000101f0c7210 */ /* 0x080fe20007f7e0ff */
[----:B------:R-:W-:Y:S01]  /*03f0*/  IMAD R65, R73, 0x2a, RZ ;  /* 0x0000002a49417824 */ /* 0x000fe200078e02ff */
[-C--:B------:R-:W-:Y:S01]  /*0400*/  IADD3 R28, P5, R45, R16.reuse, RZ ;  /* 0x000000102d1c7210 */ /* 0x080fe20007fbe0ff */
[C---:B------:R-:W-:Y:S01]  /*0410*/  IMAD R47, R73.reuse, 0xf, RZ ;  /* 0x0000000f492f7824 */ /* 0x040fe200078e02ff */
[CC--:B------:R-:W-:Y:S01]  /*0420*/  LEA.HI.X.SX32 R31, R73.reuse, R17.reuse, 0x1, P4 ;  /* 0x00000011491f7211 */ /* 0x0c0fe200020f0eff */
[----:B------:R-:W-:Y:S01]  /*0430*/  IMAD R49, R73, 0x11, RZ ;  /* 0x0000001149317824 */ /* 0x000fe200078e02ff */
[-C--:B------:R-:W-:Y:S01]  /*0440*/  IADD3 R26, P4, R39, R16.reuse, RZ ;  /* 0x00000010271a7210 */ /* 0x080fe20007f9e0ff */
[----:B------:R-:W-:Y:S01]  /*0450*/  IMAD R77, R73, 0x2e, RZ ;  /* 0x0000002e494d7824 */ /* 0x000fe200078e02ff */
[-C--:B------:R-:W-:Y:S01]  /*0460*/  LEA.HI.X.SX32 R37, R9, R17.reuse, 0x1, P6 ;  /* 0x0000001109257211 */ /* 0x080fe200030f0eff */
        /* <DEDUP_REMOVED lines=23> */
[----:B------:R-:W-:Y:S01]  /*05e0*/  LEA.HI.X.SX32 R43, R43, R17, 0x1, P6 ;  /* 0x000000112b2b7211 */ /* 0x000fe200030f0eff */
[----:B------:R0:W2:Y:S01]  /*05f0*/  LDG.E.U16 R23, desc[UR22][R16.64] ;  /* 0x0000001610177981 */ /* 0x0000a2000c1e1500 */
[----:B------:R-:W-:-:S02]  /*0600*/  IADD3 R48, P6, R65, R16, RZ ;  /* 0x0000001041307210 */ /* 0x000fc40007fde0ff */
[-C--:B------:R-:W-:Y:S01]  /*0610*/  LEA.HI.X.SX32 R47, R47, R17.reuse, 0x1, P5 ;  /* 0x000000112f2f7211 */ /* 0x080fe200028f0eff */
[----:B------:R-:W3:Y:S01]  /*0620*/  LDG.E.U16 R2, desc[UR22][R2.64] ;  /* 0x0000001602027981 */ /* 0x000ee2000c1e1500 */
[-C--:B------:R-:W-:Y:S02]  /*0630*/  LEA.HI.X.SX32 R9, R49, R17.reuse, 0x1, P1 ;  /* 0x0000001131097211 */ /* 0x080fe400008f0eff */
[-C--:B------:R-:W-:Y:S01]  /*0640*/  IADD3 R52, P5, R77, R16.reuse, RZ ;  /* 0x000000104d347210 */ /* 0x080fe20007fbe0ff */
[----:B------:R-:W4:Y:S01]  /*0650*/  LDG.E.U16 R20, desc[UR22][R20.64] ;  /* 0x0000001614147981 */ /* 0x000f22000c1e1500 */
[----:B------:R-:W-:Y:S02]  /*0660*/  IADD3 R64, P1, R79, R16, RZ ;  /* 0x000000104f407210 */ /* 0x000fe40007f3e0ff */
[-C--:B------:R-:W-:Y:S01]  /*0670*/  LEA.HI.X.SX32 R5, R51, R17.reuse, 0x1, P0 ;  /* 0x0000001133057211 */ /* 0x080fe200000f0eff */
[----:B------:R-:W5:Y:S01]  /*0680*/  LDG.E.U16 R6, desc[UR22][R6.64] ;  /* 0x0000001606067981 */ /* 0x000f62000c1e1500 */
[----:B------:R-:W-:-:S02]  /*0690*/  LEA.HI.X.SX32 R45, R45, R17, 0x1, P4 ;  /* 0x000000112d2d7211 */ /* 0x000fc400020f0eff */
[-C--:B------:R-:W-:Y:S01]  /*06a0*/  IADD3 R54, P0, R81, R16.reuse, RZ ;  /* 0x0000001051367210 */ /* 0x080fe20007f1e0ff */
[----:B------:R-:W5:Y:S01]  /*06b0*/  LDG.E.U16 R30, desc[UR22][R30.64] ;  /* 0x000000161e1e7981 */ /* 0x000f62000c1e1500 */
[-C--:B------:R-:W-:Y:S02]  /*06c0*/  IADD3 R50, P4, R75, R16.reuse, RZ ;  /* 0x000000104b327210 */ /* 0x080fe40007f9e0ff */
[-C--:B------:R-:W-:Y:S01]  /*06d0*/  LEA.HI.X.SX32 R49, R57, R17.reuse, 0x1, P6 ;  /* 0x0000001139317211 */ /* 0x080fe200030f0eff */
[----:B------:R-:W-:Y:S01]  /*06e0*/  IMAD R57, R73, 0x1b, RZ ;  /* 0x0000001b49397824 */ /* 0x000fe200078e02ff */
[-C--:B------:R-:W-:Y:S01]  /*06f0*/  LEA.HI.X.SX32 R13, R53, R17.reuse, 0x1, P3 ;  /* 0x00000011350d7211 */ /* 0x080fe200018f0eff */
[----:B------:R-:W5:Y:S01]  /*0700*/  LDG.E.U16 R34, desc[UR22][R34.64] ;  /* 0x0000001622227981 */ /* 0x000f62000c1e1500 */
[-C--:B------:R-:W-:Y:S02]  /*0710*/  IADD3 R58, P3, R83, R16.reuse, RZ ;  /* 0x00000010533a7210 */ /* 0x080fe40007f7e0ff */
[-C--:B------:R-:W-:Y:S01]  /*0720*/  LEA.HI.X.SX32 R25, R55, R17.reuse, 0x1, P2 ;  /* 0x0000001137197211 */ /* 0x080fe200010f0eff */
[----:B------:R-:W5:Y:S01]  /*0730*/  LDG.E.U16 R8, desc[UR22][R8.64] ;  /* 0x0000001608087981 */ /* 0x000f62000c1e1500 */
[-C--:B------:R-:W-:Y:S01]  /*0740*/  LEA.HI.X.SX32 R53, R61, R17.reuse, 0x1, P5 ;  /* 0x000000113d357211 */ /* 0x080fe200028f0eff */
[----:B------:R-:W-:Y:S01]  /*0750*/  IMAD R61, R73, 0x1d, RZ ;  /* 0x0000001d493d7824 */ /* 0x000fe200078e02ff */
[-C--:B------:R-:W-:Y:S01]  /*0760*/  LEA.HI.X.SX32 R65, R63, R17.reuse, 0x1, P1 ;  /* 0x000000113f417211 */ /* 0x080fe200008f0eff */
[----:B------:R-:W-:Y:S01]  /*0770*/  IMAD R73, R73, 0x1f, RZ ;  /* 0x0000001f49497824 */ /* 0x000fe200078e02ff */
[----:B------:R-:W-:Y:S01]  /*0780*/  IADD3 R56, P2, R85, R16, RZ ;  /* 0x0000001055387210 */ /* 0x000fe20007f5e0ff */
[----:B------:R-:W5:Y:S01]  /*0790*/  LDG.E.U16 R32, desc[UR22][R32.64] ;  /* 0x0000001620207981 */ /* 0x000f62000c1e1500 */
[----:B------:R-:W-:-:S02]  /*07a0*/  LEA.HI.X.SX32 R55, R67, R17, 0x1, P0 ;  /* 0x0000001143377211 */ /* 0x000fc400000f0eff */
[-C--:B------:R-:W-:Y:S01]  /*07b0*/  IADD3 R62, P6, R87, R16.reuse, RZ ;  /* 0x00000010573e7210 */ /* 0x080fe20007fde0ff */
[----:B------:R-:W5:Y:S01]  /*07c0*/  LDG.E.U16 R64, desc[UR22][R64.64] ;  /* 0x0000001640407981 */ /* 0x000f62000c1e1500 */
[-C--:B------:R-:W-:Y:S02]  /*07d0*/  LEA.HI.X.SX32 R51, R59, R17.reuse, 0x1, P4 ;  /* 0x000000113b337211 */ /* 0x080fe400020f0eff */
[-C--:B------:R-:W-:Y:S01]  /*07e0*/  IADD3 R60, P4, R89, R16.reuse, RZ ;  /* 0x00000010593c7210 */ /* 0x080fe20007f9e0ff */
[----:B------:R-:W5:Y:S01]  /*07f0*/  LDG.E.U16 R38, desc[UR22][R38.64] ;  /* 0x0000001626267981 */ /* 0x000f62000c1e1500 */
[----:B0-----:R-:W-:Y:S02]  /*0800*/  IADD3 R16, P5, R91, R16, RZ ;  /* 0x000000105b107210 */ /* 0x001fe40007fbe0ff */
[-C--:B------:R-:W-:Y:S01]  /*0810*/  LEA.HI.X.SX32 R59, R57, R17.reuse, 0x1, P3 ;  /* 0x00000011393b7211 */ /* 0x080fe200018f0eff */
[----:B------:R0:W5:Y:S01]  /*0820*/  LDG.E.U16 R4, desc[UR22][R4.64] ;  /* 0x0000001604047981 */ /* 0x000162000c1e1500 */
[----:B------:R-:W-:-:S02]  /*0830*/  LEA.HI.X.SX32 R57, R69, R17, 0x1, P2 ;  /* 0x0000001145397211 */ /* 0x000fc400010f0eff */
[-C--:B------:R-:W-:Y:S01]  /*0840*/  LEA.HI.X.SX32 R63, R61, R17.reuse, 0x1, P6 ;  /* 0x000000113d3f7211 */ /* 0x080fe200030f0eff */
[----:B------:R-:W5:Y:S01]  /*0850*/  LDG.E.U16 R54, desc[UR22][R54.64] ;  /* 0x0000001636367981 */ /* 0x000f62000c1e1500 */
[-C--:B------:R-:W-:Y:S02]  /*0860*/  LEA.HI.X.SX32 R61, R71, R17.reuse, 0x1, P4 ;  /* 0x00000011473d7211 */ /* 0x080fe400020f0eff */
[----:B------:R-:W-:Y:S01]  /*0870*/  LEA.HI.X.SX32 R17, R73, R17, 0x1, P5 ;  /* 0x0000001149117211 */ /* 0x000fe200028f0eff */
[----:B------:R-:W5:Y:S04]  /*0880*/  LDG.E.U16 R14, desc[UR22][R14.64] ;  /* 0x000000160e0e7981 */ /* 0x000f68000c1e1500 */
        /* <DEDUP_REMOVED lines=11> */
[----:B------:R1:W5:Y:S04]  /*0940*/  LDG.E.U16 R10, desc[UR22][R10.64] ;  /* 0x000000160a0a7981 */ /* 0x000368000c1e1500 */
[----:B------:R-:W5:Y:S04]  /*0950*/  LDG.E.U16 R44, desc[UR22][R44.64] ;  /* 0x000000162c2c7981 */ /* 0x000f68000c1e1500 */
[----:B------:R-:W5:Y:S04]  /*0960*/  LDG.E.U16 R50, desc[UR22][R50.64] ;  /* 0x0000001632327981 */ /* 0x000f68000c1e1500 */
[----:B------:R-:W5:Y:S04]  /*0970*/  LDG.E.U16 R60, desc[UR22][R60.64] ;  /* 0x000000163c3c7981 */ /* 0x000f68000c1e1500 */
[----:B------:R-:W5:Y:S04]  /*0980*/  LDG.E.U16 R28, desc[UR22][R28.64] ;  /* 0x000000161c1c7981 */ /* 0x000f68000c1e1500 */
[----:B------:R-:W5:Y:S04]  /*0990*/  LDG.E.U16 R46, desc[UR22][R46.64] ;  /* 0x000000162e2e7981 */ /* 0x000f68000c1e1500 */
[----:B------:R-:W5:Y:S04]  /*09a0*/  LDG.E.U16 R52, desc[UR22][R52.64] ;  /* 0x0000001634347981 */ /* 0x000f68000c1e1500 */
[----:B------:R-:W5:Y:S01]  /*09b0*/  LDG.E.U16 R16, desc[UR22][R16.64] ;  /* 0x0000001610107981 */ /* 0x000f62000c1e1500 */
[----:B------:R-:W0:Y:S01]  /*09c0*/  S2UR UR4, SR_CgaCtaId ;  /* 0x00000000000479c3 */ /* 0x000e220000008800 */
[----:B------:R-:W-:-:S02]  /*09d0*/  UMOV UR21, 0x400 ;  /* 0x0000040000157882 */ /* 0x000fc40000000000 */
[----:B0-----:R-:W-:-:S05]  /*09e0*/  ULEA UR21, UR4, UR21, 0x18 ;  /* 0x0000001504157291 */ /* 0x001fca000f8ec03f */
[----:B------:R-:W0:Y:S01]  /*09f0*/  S2UR UR4, SR_CTAID.X ;  /* 0x00000000000479c3 */ /* 0x000e220000002500 */
[C---:B------:R-:W-:Y:S01]  /*0a00*/  IMAD.SHL.U32 R91, R0.reuse, 0x2, RZ ;  /* 0x00000002005b7824 */ /* 0x040fe200078e00ff */
[----:B------:R-:W-:-:S04]  /*0a10*/  LOP3.LUT R5, R0, 0xc0, RZ, 0xc0, !PT ;  /* 0x000000c000057812 */ /* 0x000fc800078ec0ff */
[----:B------:R-:W-:-:S04]  /*0a20*/  LOP3.LUT R66, R91, 0x7e, RZ, 0xc0, !PT ;  /* 0x0000007e5b427812 */ /* 0x000fc800078ec0ff */
[----:B------:R-:W-:Y:S01]  /*0a30*/  LEA R3, R5, R66, 0x6 ;  /* 0x0000004205037211 */ /* 0x000fe200078e30ff */
[----:B0-----:R-:W-:-:S04]  /*0a40*/  USHF.L.U32 UR4, UR4, 0x8, URZ ;  /* 0x0000000804047899 */ /* 0x001fc8000800063f */
[----:B------:R-:W-:-:S04]  /*0a50*/  UIADD3 UR24, UR4, 0x100, URZ ;  /* 0x0000010004187890 */ /* 0x000fc8000fffe03f */
[----:B------:R-:W-:Y:S01]  /*0a60*/  UISETP.GE.AND UP0, UPT, UR24, 0x1, UPT ;  /* 0x000000011800788c */ /* 0x000fe2000bf06270 */
[C---:B------:R-:W-:Y:S02]  /*0a70*/  LOP3.LUT R7, R3.reuse, 0x10, RZ, 0x3c, !PT ;  /* 0x0000001003077812 */ /* 0x040fe400078e3cff */
[----:B------:R-:W-:-:S03]  /*0a80*/  LOP3.LUT R9, R3, 0x20, RZ, 0x3c, !PT ;  /* 0x0000002003097812 */ /* 0x000fc600078e3cff */
[----:B------:R-:W-:Y:S02]  /*0a90*/  PLOP3.LUT P0, PT, PT, PT, UP0, 0x80, 0x0 ;  /* 0x000000000000781c */ /* 0x000fe40003f0f008 */
[C---:B-1----:R-:W-:Y:S02]  /*0aa0*/  LOP3.LUT R11, R3.reuse, 0x30, RZ, 0x3c, !PT ;  /* 0x00000030030b7812 */ /* 0x042fe400078e3cff */
[----:B------:R-:W-:Y:S01]  /*0ab0*/  LOP3.LUT R13, R3, 0x40, RZ, 0x3c, !PT ;  /* 0x00000040030d7812 */ /* 0x000fe200078e3cff */
[C---:B------:R-:W-:Y:S01]  /*0ac0*/  IMAD.SHL.U32 R96, R0.reuse, 0x80, RZ ;  /* 0x0000008000607824 */ /* 0x040fe200078e00ff */
[C---:B------:R-:W-:Y:S01]  /*0ad0*/  SHF.L.U32 R97, R0.reuse, 0x4, RZ ;  /* 0x0000000400617819 */ /* 0x040fe200000006ff */
[C---:B------:R-:W-:Y:S01]  /*0ae0*/  IMAD.SHL.U32 R95, R0.reuse, 0x8, RZ ;  /* 0x00000008005f7824 */ /* 0x040fe200078e00ff */
[----:B------:R-:W-:Y:S01]  /*0af0*/  SHF.L.U32 R94, R0, 0x2, RZ ;  /* 0x00000002005e7819 */ /* 0x000fe200000006ff */
[----:B------:R-:W-:Y:S01]  /*0b00*/  IMAD.MOV.U32 R100, RZ, RZ, 0x3f800000 ;  /* 0x3f800000ff647424 */ /* 0x000fe200078e00ff */
[----:B------:R-:W-:Y:S01]  /*0b10*/  MOV R102, 0x3f800000 ;  /* 0x3f80000000667802 */ /* 0x000fe20000000f00 */
[----:B------:R-:W-:Y:S01]  /*0b20*/  IMAD.MOV.U32 R43, RZ, RZ, -0x800000 ;  /* 0xff800000ff2b7424 */ /* 0x000fe200078e00ff */
[----:B------:R-:W-:Y:S01]  /*0b30*/  CS2R R72, SRZ ;  /* 0x0000000000487805 */ /* 0x000fe2000001ff00 */
[----:B------:R-:W-:Y:S01]  /*0b40*/  IMAD.MOV.U32 R105, RZ, RZ, -0x800000 ;  /* 0xff800000ff697424 */ /* 0x000fe200078e00ff */
[----:B------:R-:W-:Y:S01]  /*0b50*/  CS2R R74, SRZ ;  /* 0x00000000004a7805 */ /* 0x000fe2000001ff00 */
[----:B------:R-:W-:Y:S01]  /*0b60*/  IMAD.MOV.U32 R113, RZ, RZ, -0x800000 ;  /* 0xff800000ff717424 */ /* 0x000fe200078e00ff */
[----:B------:R-:W-:Y:S01]  /*0b70*/  CS2R R76, SRZ ;  /* 0x00000000004c7805 */ /* 0x000fe2000001ff00 */
[----:B------:R-:W-:Y:S01]  /*0b80*/  IMAD.MOV.U32 R103, RZ, RZ, 0x3f800000 ;  /* 0x3f800000ff677424 */ /* 0x000fe200078e00ff */
[----:B------:R-:W-:Y:S01]  /*0b90*/  CS2R R78, SRZ ;  /* 0x00000000004e7805 */ /* 0x000fe2000001ff00 */
[----:B------:R-:W-:Y:S01]  /*0ba0*/  IMAD.MOV.U32 R104, RZ, RZ, 0x3f800000 ;  /* 0x3f800000ff687424 */ /* 0x000fe200078e00ff */
[----:B------:R-:W-:-:S02]  /*0bb0*/  CS2R R80, SRZ ;  /* 0x0000000000507805 */ /* 0x000fc4000001ff00 */
[----:B------:R-:W-:Y:S02]  /*0bc0*/  CS2R R82, SRZ ;  /* 0x0000000000527805 */ /* 0x000fe4000001ff00 */
[----:B------:R-:W-:Y:S02]  /*0bd0*/  CS2R R84, SRZ ;  /* 0x0000000000547805 */ /* 0x000fe4000001ff00 */
[----:B------:R-:W-:Y:S02]  /*0be0*/  CS2R R86, SRZ ;  /* 0x0000000000567805 */ /* 0x000fe4000001ff00 */
[----:B------:R-:W-:Y:S02]  /*0bf0*/  CS2R R66, SRZ ;  /* 0x0000000000427805 */ /* 0x000fe4000001ff00 */
[----:B------:R-:W-:Y:S02]  /*0c00*/  CS2R R68, SRZ ;  /* 0x0000000000447805 */ /* 0x000fe4000001ff00 */
[----:B------:R-:W-:-:S02]  /*0c10*/  CS2R R70, SRZ ;  /* 0x0000000000467805 */ /* 0x000fc4000001ff00 */
[----:B------:R-:W-:Y:S02]  /*0c20*/  LOP3.LUT R97, R97, 0xf0, RZ, 0xc0, !PT ;  /* 0x000000f061617812 */ /* 0x000fe400078ec0ff */
[----:B------:R-:W-:Y:S02]  /*0c30*/  LOP3.LUT R96, R96, 0x800, RZ, 0xc0, !PT ;  /* 0x0000080060607812 */ /* 0x000fe400078ec0ff */
[----:B------:R-:W-:Y:S02]  /*0c40*/  LOP3.LUT R95, R95, 0x38, RZ, 0xc0, !PT ;  /* 0x000000385f5f7812 */ /* 0x000fe400078ec0ff */
[----:B------:R-:W-:Y:S01]  /*0c50*/  LOP3.LUT R94, R94, 0x3c0, RZ, 0xc0, !PT ;  /* 0x000003c05e5e7812 */ /* 0x000fe200078ec0ff */
[----:B--2---:R-:W-:Y:S04]  /*0c60*/  STS.U16 [R3+UR21], R23 ;  /* 0x0000001703007988 */ /* 0x004fe80008000415 */
[----:B---3--:R-:W-:Y:S04]  /*0c70*/  STS.U16 [R3+UR21+0x400], R2 ;  /* 0x0004000203007988 */ /* 0x008fe80008000415 */
[----:B----4-:R-:W-:Y:S04]  /*0c80*/  STS.U16 [R3+UR21+0x800], R20 ;  /* 0x0008001403007988 */ /* 0x010fe80008000415 */
[----:B-----5:R-:W-:Y:S04]  /*0c90*/  STS.U16 [R3+UR21+0xc00], R6 ;  /* 0x000c000603007988 */ /* 0x020fe80008000415 */
[----:B------:R-:W-:Y:S04]  /*0ca0*/  STS.U16 [R7+UR21+0x80], R30 ;  /* 0x0000801e07007988 */ /* 0x000fe80008000415 */
[----:B------:R-:W-:Y:S04]  /*0cb0*/  STS.U16 [R7+UR21+0x480], R34 ;  /* 0x0004802207007988 */ /* 0x000fe80008000415 */
[----:B------:R-:W-:Y:S04]  /*0cc0*/  STS.U16 [R7+UR21+0x880], R8 ;  /* 0x0008800807007988 */ /* 0x000fe80008000415 */
[----:B------:R0:W-:Y:S04]  /*0cd0*/  STS.U16 [R7+UR21+0xc80], R64 ;  /* 0x000c804007007988 */ /* 0x0001e80008000415 */
[----:B------:R-:W-:Y:S04]  /*0ce0*/  STS.U16 [R9+UR21+0x100], R32 ;  /* 0x0001002009007988 */ /* 0x000fe80008000415 */
[----:B------:R-:W-:Y:S01]  /*0cf0*/  STS.U16 [R9+UR21+0x500], R38 ;  /* 0x0005002609007988 */ /* 0x000fe20008000415 */
[----:B0-----:R-:W-:-:S03]  /*0d00*/  LOP3.LUT R7, R3, 0x50, RZ, 0x3c, !PT ;  /* 0x0000005003077812 */ /* 0x001fc600078e3cff */
[----:B------:R-:W-:Y:S04]  /*0d10*/  STS.U16 [R9+UR21+0x900], R4 ;  /* 0x0009000409007988 */ /* 0x000fe80008000415 */
[----:B------:R0:W-:Y:S04]  /*0d20*/  STS.U16 [R9+UR21+0xd00], R54 ;  /* 0x000d003609007988 */ /* 0x0001e80008000415 */
[----:B------:R-:W-:Y:S04]  /*0d30*/  STS.U16 [R11+UR21+0x180], R14 ;  /* 0x0001800e0b007988 */ /* 0x000fe80008000415 */
[----:B------:R-:W-:Y:S01]  /*0d40*/  STS.U16 [R11+UR21+0x580], R40 ;  /* 0x000580280b007988 */ /* 0x000fe20008000415 */
[----:B0-----:R-:W-:-:S02]  /*0d50*/  LOP3.LUT R9, R3, 0x60, RZ, 0x3c, !PT ;  /* 0x0000006003097812 */ /* 0x001fc400078e3cff */
[----:B------:R-:W-:Y:S01]  /*0d60*/  LOP3.LUT R3, R3, 0x70, RZ, 0x3c, !PT ;  /* 0x0000007003037812 */ /* 0x000fe200078e3cff */
[----:B------:R-:W-:Y:S04]  /*0d70*/  STS.U16 [R11+UR21+0x980], R12 ;  /* 0x0009800c0b007988 */ /* 0x000fe80008000415 */
[----:B------:R-:W-:Y:S04]  /*0d80*/  STS.U16 [R11+UR21+0xd80], R58 ;  /* 0x000d803a0b007988 */ /* 0x000fe80008000415 */
[----:B------:R-:W-:Y:S04]  /*0d90*/  STS.U16 [R13+UR21+0x200], R36 ;  /* 0x000200240d007988 */ /* 0x000fe80008000415 */
[----:B------:R0:W-:Y:S04]  /*0da0*/  STS.U16 [R13+UR21+0x600], R18 ;  /* 0x000600120d007988 */ /* 0x0001e80008000415 */
[----:B------:R-:W-:Y:S04]  /*0db0*/  STS.U16 [R13+UR21+0xa00], R24 ;  /* 0x000a00180d007988 */ /* 0x000fe80008000415 */
[----:B------:R1:W-:Y:S04]  /*0dc0*/  STS.U16 [R13+UR21+0xe00], R56 ;  /* 0x000e00380d007988 */ /* 0x0003e80008000415 */
[----:B------:R-:W-:Y:S04]  /*0dd0*/  STS.U16 [R7+UR21+0x280], R26 ;  /* 0x0002801a07007988 */ /* 0x000fe80008000415 */
[----:B------:R-:W-:Y:S04]  /*0de0*/  STS.U16 [R7+UR21+0x680], R42 ;  /* 0x0006802a07007988 */ /* 0x000fe80008000415 */
[----:B------:R-:W-:Y:S04]  /*0df0*/  STS.U16 [R7+UR21+0xa80], R48 ;  /* 0x000a803007007988 */ /* 0x000fe80008000415 */
[----:B------:R-:W-:Y:S04]  /*0e00*/  STS.U16 [R7+UR21+0xe80], R62 ;  /* 0x000e803e07007988 */ /* 0x000fe80008000415 */
[----:B------:R-:W-:Y:S04]  /*0e10*/  STS.U16 [R9+UR21+0x300], R10 ;  /* 0x0003000a09007988 */ /* 0x000fe80008000415 */
[----:B------:R-:W-:Y:S04]  /*0e20*/  STS.U16 [R9+UR21+0x700], R44 ;  /* 0x0007002c09007988 */ /* 0x000fe80008000415 */
[----:B------:R-:W-:Y:S04]  /*0e30*/  STS.U16 [R9+UR21+0xb00], R50 ;  /* 0x000b003209007988 */ /* 0x000fe80008000415 */
[----:B------:R2:W-:Y:S01]  /*0e40*/  STS.U16 [R9+UR21+0xf00], R60 ;  /* 0x000f003c09007988 */ /* 0x0005e20008000415 */
[----:B0-----:R-:W-:-:S03]  /*0e50*/  MOV R18, 0xff800000 ;  /* 0xff80000000127802 */ /* 0x001fc60000000f00 */
[----:B------:R-:W-:Y:S01]  /*0e60*/  STS.U16 [R3+UR21+0x380], R28 ;  /* 0x0003801c03007988 */ /* 0x000fe20008000415 */
[----:B-1----:R-:W-:-:S03]  /*0e70*/  CS2R R56, SRZ ;  /* 0x0000000000387805 */ /* 0x002fc6000001ff00 */
[----:B------:R-:W-:Y:S01]  /*0e80*/  STS.U16 [R3+UR21+0x780], R46 ;  /* 0x0007802e03007988 */ /* 0x000fe20008000415 */
[----:B------:R-:W-:-:S03]  /*0e90*/  CS2R R58, SRZ ;  /* 0x00000000003a7805 */ /* 0x000fc6000001ff00 */
[----:B------:R-:W-:Y:S01]  /*0ea0*/  STS.U16 [R3+UR21+0xb80], R52 ;  /* 0x000b803403007988 */ /* 0x000fe20008000415 */
[----:B--2---:R-:W-:-:S03]  /*0eb0*/  CS2R R60, SRZ ;  /* 0x00000000003c7805 */ /* 0x004fc6000001ff00 */
[----:B------:R0:W-:Y:S01]  /*0ec0*/  STS.U16 [R3+UR21+0xf80], R16 ;  /* 0x000f801003007988 */ /* 0x0001e20008000415 */
[----:B------:R-:W-:Y:S02]  /*0ed0*/  CS2R R62, SRZ ;  /* 0x00000000003e7805 */ /* 0x000fe4000001ff00 */
[----:B------:R-:W-:Y:S02]  /*0ee0*/  CS2R R64, SRZ ;  /* 0x0000000000407805 */ /* 0x000fe4000001ff00 */
[C---:B------:R-:W-:Y:S02]  /*0ef0*/  LOP3.LUT R2, R0.reuse, 0xff, RZ, 0xc0, !PT ;  /* 0x000000ff00027812 */ /* 0x040fe400078ec0ff */
[----:B0-----:R-:W-:Y:S01]  /*0f00*/  LOP3.LUT R3, R0, 0xe0, RZ, 0xc0, !PT ;  /* 0x000000e000037812 */ /* 0x001fe200078ec0ff */
[----:B------:R-:W-:Y:S06]  /*0f10*/  @!P0 BRA `(.L_x_0) ;  /* 0x0000002000f88947 */ /* 0x000fec0003800000 */
[----:B------:R-:W-:Y:S01]  /*0f20*/  IMAD.SHL.U32 R2, R2, 0x2, RZ ;  /* 0x0000000202027824 */ /* 0x000fe200078e00ff */
[----:B------:R-:W-:Y:S01]  /*0f30*/  SHF.R.U32.HI R93, RZ, 0x2, R5 ;  /* 0x00000002ff5d7819 */ /* 0x000fe20000011605 */
[----:B------:R-:W-:Y:S01]  /*0f40*/  ULDC.64 UR16, c[0x0][0x250] ;  /* 0x0000940000107ab9 */ /* 0x000fe20000000a00 */
[----:B------:R-:W-:Y:S01]  /*0f50*/  ULDC UR5, c[0x0][0x258] ;  /* 0x0000960000057ab9 */ /* 0x000fe20000000800 */
[----:B------:R-:W-:Y:S01]  /*0f60*/  UIMAD UR16, UR20, UR16, URZ ;  /* 0x00000010141072a4 */ /* 0x000fe2000f8e023f */
[----:B------:R-:W-:Y:S01]  /*0f70*/  LOP3.LUT R93, R2, R93, RZ, 0x3c, !PT ;  /* 0x0000005d025d7212 */ /* 0x000fe200078e3cff */
[----:B------:R-:W-:Y:S01]  /*0f80*/  ULDC.64 UR18, c[0x0][0x260] ;  /* 0x0000980000127ab9 */ /* 0x000fe20000000a00 */
[----:B------:R-:W-:Y:S01]  /*0f90*/  LOP3.LUT R2, R0, 0x1f, RZ, 0xc0, !PT ;  /* 0x0000001f00027812 */ /* 0x000fe200078ec0ff */
[----:B------:R-:W0:Y:S01]  /*0fa0*/  LDC R14, c[0x0][0x268] ;  /* 0x00009a00ff0e7b82 */ /* 0x000e220000000800 */
[----:B------:R-:W-:Y:S01]  /*0fb0*/  SHF.R.U32.HI R92, RZ, 0x1, R3 ;  /* 0x00000001ff5c7819 */ /* 0x000fe20000011603 */
[----:B------:R-:W-:Y:S01]  /*0fc0*/  UIMAD UR18, UR20, UR18, URZ ;  /* 0x00000012141272a4 */ /* 0x000fe2000f8e023f */
[--C-:B------:R-:W-:Y:S01]  /*0fd0*/  SHF.R.U32.HI R4, RZ, 0x5, R0.reuse ;  /* 0x00000005ff047819 */ /* 0x100fe20000011600 */
[----:B------:R-:W-:Y:S01]  /*0fe0*/  IMAD R3, R2, UR5, RZ ;  /* 0x0000000502037c24 */ /* 0x000fe2000f8e02ff */
[----:B------:R-:W-:Y:S01]  /*0ff0*/  USHF.L.U32 UR5, UR16, 0x1, URZ ;  /* 0x0000000110057899 */ /* 0x000fe2000800063f */
[--C-:B------:R-:W-:Y:S01]  /*1000*/  SHF.R.U32.HI R5, RZ, 0x2, R0.reuse ;  /* 0x00000002ff057819 */ /* 0x100fe20000011600 */
[----:B------:R-:W-:Y:S01]  /*1010*/  USHF.L.U32 UR6, UR18, 0x1, URZ ;  /* 0x0000000112067899 */ /* 0x000fe2000800063f */
[----:B------:R-:W-:Y:S01]  /*1020*/  R2UR UR25, R4 ;  /* 0x00000000041972ca */ /* 0x000fe200000e0000 */
[----:B------:R-:W-:Y:S01]  /*1030*/  IMAD R4, R2, UR19, RZ ;  /* 0x0000001302047c24 */ /* 0x000fe2000f8e02ff */
[----:B------:R-:W-:Y:S01]  /*1040*/  SGXT.U32 R5, R5, 0x3 ;  /* 0x000000030505781a */ /* 0x000fe20000000000 */
[----:B------:R-:W-:Y:S01]  /*1050*/  IMAD.SHL.U32 R2, R3, 0x2, RZ ;  /* 0x0000000203027824 */ /* 0x000fe200078e00ff */
[----:B------:R-:W-:Y:S01]  /*1060*/  SHF.R.U32.HI R6, RZ, 0x5, R0 ;  /* 0x00000005ff067819 */ /* 0x000fe20000011600 */
[----:B------:R-:W-:Y:S01]  /*1070*/  IMAD.U32 R7, RZ, RZ, UR5 ;  /* 0x00000005ff077e24 */ /* 0x000fe2000f8e00ff */
[----:B------:R-:W-:Y:S01]  /*1080*/  ULDC.64 UR8, c[0x0][0x218] ;  /* 0x0000860000087ab9 */ /* 0x000fe20000000a00 */
[----:B------:R-:W-:Y:S01]  /*1090*/  LOP3.LUT R92, R92, UR4, R5, 0xfe, !PT ;  /* 0x000000045c5c7c12 */ /* 0x000fe2000f8efe05 */
[----:B------:R-:W-:Y:S01]  /*10a0*/  IMAD.U32 R16, RZ, RZ, UR6 ;  /* 0x00000006ff107e24 */ /* 0x000fe2000f8e00ff */
[----:B------:R-:W-:Y:S01]  /*10b0*/  SHF.L.U32 R5, R4, 0x1, RZ ;  /* 0x0000000104057819 */ /* 0x000fe200000006ff */
[----:B------:R-:W-:Y:S01]  /*10c0*/  ULDC.64 UR10, c[0x0][0x220] ;  /* 0x00008800000a7ab9 */ /* 0x000fe20000000a00 */
[----:B------:R-:W-:Y:S01]  /*10d0*/  IADD3 R8, P0, P1, R2, UR8, R7 ;  /* 0x0000000802087c10 */ /* 0x000fe2000f91e007 */
[----:B------:R-:W-:Y:S01]  /*10e0*/  UIMAD.WIDE UR4, UR16, 0x2, URZ ;  /* 0x00000002100478a5 */ /* 0x000fe2000f8e023f */
[----:B------:R-:W-:Y:S01]  /*10f0*/  SGXT.U32 R2, R6, 0x3 ;  /* 0x000000030602781a */ /* 0x000fe20000000000 */
[----:B------:R-:W-:Y:S01]  /*1100*/  UIMAD.WIDE UR6, UR18, 0x2, URZ ;  /* 0x00000002120678a5 */ /* 0x000fe2000f8e023f */
[----:B------:R-:W-:Y:S01]  /*1110*/  IADD3 R16, P2, P3, R5, UR10, R16 ;  /* 0x0000000a05107c10 */ /* 0x000fe2000fb5e010 */
[----:B------:R-:W-:Y:S01]  /*1120*/  IMAD.U32 R10, RZ, RZ, UR17 ;  /* 0x00000011ff0a7e24 */ /* 0x000fe2000f8e00ff */
[----:B------:R-:W-:Y:S01]  /*1130*/  MOV R6, UR17 ;  /* 0x0000001100067c02 */ /* 0x000fe20008000f00 */
[C---:B------:R-:W-:Y:S01]  /*1140*/  IMAD R5, R2.reuse, UR17, RZ ;  /* 0x0000001102057c24 */ /* 0x040fe2000f8e02ff */
[----:B------:R-:W-:Y:S01]  /*1150*/  LOP3.LUT R91, R91, 0x6, RZ, 0xc0, !PT ;  /* 0x000000065b5b7812 */ /* 0x000fe200078ec0ff */
[----:B0-----:R-:W-:Y:S01]  /*1160*/  IMAD R11, R2, R14, RZ ;  /* 0x0000000e020b7224 */ /* 0x001fe200078e02ff */
[----:B------:R-:W-:Y:S01]  /*1170*/  MOV R100, 0x3f800000 ;  /* 0x3f80000000647802 */ /* 0x000fe20000000f00 */
[----:B------:R-:W-:Y:S01]  /*1180*/  IMAD.U32 R20, RZ, RZ, UR17 ;  /* 0x00000011ff147e24 */ /* 0x000fe2000f8e00ff */
[----:B------:R-:W-:Y:S01]  /*1190*/  LEA R7, R6, R5, 0x3 ;  /* 0x0000000506077211 */ /* 0x000fe200078e18ff */
[----:B------:R-:W-:Y:S01]  /*11a0*/  IMAD.HI R3, R3, 0x2, RZ ;  /* 0x0000000203037827 */ /* 0x000fe200078e02ff */
[----:B------:R-:W-:-:S02]  /*11b0*/  LEA R13, R14, R11, 0x3 ;  /* 0x0000000b0e0d7211 */ /* 0x000fc400078e18ff */
[----:B------:R-:W-:Y:S02]  /*11c0*/  CS2R R72, SRZ ;  /* 0x0000000000487805 */ /* 0x000fe4000001ff00 */
[----:B------:R-:W-:Y:S01]  /*11d0*/  MOV R104, 0x3f800000 ;  /* 0x3f80000000687802 */ /* 0x000fe20000000f00 */
[----:B------:R-:W-:Y:S01]  /*11e0*/  IMAD.HI R4, R4, 0x2, RZ ;  /* 0x0000000204047827 */ /* 0x000fe200078e02ff */
[----:B------:R-:W-:Y:S02]  /*11f0*/  MOV R101, 0xff800000 ;  /* 0xff80000000657802 */ /* 0x000fe40000000f00 */
[----:B------:R-:W-:Y:S02]  /*1200*/  CS2R R74, SRZ ;  /* 0x00000000004a7805 */ /* 0x000fe4000001ff00 */
[----:B------:R-:W-:Y:S01]  /*1210*/  CS2R R76, SRZ ;  /* 0x00000000004c7805 */ /* 0x000fe2000001ff00 */
[----:B------:R-:W-:Y:S01]  /*1220*/  IMAD.U32 R12, RZ, RZ, UR5 ;  /* 0x00000005ff0c7e24 */ /* 0x000fe2000f8e00ff */
[----:B------:R-:W-:Y:S01]  /*1230*/  UIADD3 UR5, UR21, 0x4000, URZ ;  /* 0x0000400015057890 */ /* 0x000fe2000fffe03f */
[----:B------:R-:W-:Y:S01]  /*1240*/  IMAD.U32 R15, RZ, RZ, UR7 ;  /* 0x00000007ff0f7e24 */ /* 0x000fe2000f8e00ff */
[----:B------:R-:W-:Y:S01]  /*1250*/  CS2R R78, SRZ ;  /* 0x00000000004e7805 */ /* 0x000fe2000001ff00 */
[----:B------:R-:W-:Y:S01]  /*1260*/  IMAD R9, R10, 0x8, R7 ;  /* 0x000000080a097824 */ /* 0x000fe200078e0207 */
[----:B------:R-:W-:Y:S01]  /*1270*/  IADD3.X R12, R3, UR9, R12, P0, P1 ;  /* 0x00000009030c7c10 */ /* 0x000fe200087e240c */
[----:B------:R-:W-:Y:S01]  /*1280*/  USHF.R.U32.HI UR5, URZ, 0x4, UR5 ;  /* 0x000000043f057899 */ /* 0x000fe20008011605 */
[----:B------:R-:W-:Y:S01]  /*1290*/  IADD3.X R18, R4, UR11, R15, P2, P3 ;  /* 0x0000000b04127c10 */ /* 0x000fe200097e640f */
[----:B------:R-:W-:Y:S01]  /*12a0*/  IMAD R15, R14, 0x8, R13 ;  /* 0x000000080e0f7824 */ /* 0x000fe200078e020d */
[----:B------:R-:W-:Y:S01]  /*12b0*/  LEA R10, R20, R9, 0x3 ;  /* 0x00000009140a7211 */ /* 0x000fe200078e18ff */
[----:B------:R-:W-:Y:S01]  /*12c0*/  USGXT.U32 UR8, UR5, 0xe ;  /* 0x0000000e0508789a */ /* 0x000fe20008000000 */
[-C--:B------:R-:W-:Y:S01]  /*12d0*/  LEA R2, P0, R5, R8.reuse, 0x1 ;  /* 0x0000000805027211 */ /* 0x080fe200078008ff */
[----:B------:R-:W-:Y:S01]  /*12e0*/  IMAD R17, R14, 0x8, R15 ;  /* 0x000000080e117824 */ /* 0x000fe200078e020f */
[-C--:B------:R-:W-:Y:S01]  /*12f0*/  LEA R4, P1, R7, R8.reuse, 0x1 ;  /* 0x0000000807047211 */ /* 0x080fe200078208ff */
[----:B------:R-:W-:Y:S01]  /*1300*/  IMAD.MOV.U32 R90, RZ, RZ, -0x800000 ;  /* 0xff800000ff5a7424 */ /* 0x000fe200078e00ff */
[-C--:B------:R-:W-:Y:S01]  /*1310*/  LEA R6, P2, R9, R8.reuse, 0x1 ;  /* 0x0000000809067211 */ /* 0x080fe200078408ff */
[----:B------:R-:W-:Y:S01]  /*1320*/  IMAD.MOV.U32 R102, RZ, RZ, 0x3f800000 ;  /* 0x3f800000ff667424 */ /* 0x000fe200078e00ff */
[----:B------:R-:W-:Y:S01]  /*1330*/  LEA R8, P3, R10, R8, 0x1 ;  /* 0x000000080a087211 */ /* 0x000fe200078608ff */
[----:B------:R-:W-:Y:S01]  /*1340*/  IMAD.MOV.U32 R103, RZ, RZ, 0x3f800000 ;  /* 0x3f800000ff677424 */ /* 0x000fe200078e00ff */
[-C--:B------:R-:W-:Y:S01]  /*1350*/  LEA.HI.X.SX32 R3, R5, R12.reuse, 0x1, P0 ;  /* 0x0000000c05037211 */ /* 0x080fe200000f0eff */
[----:B------:R-:W-:Y:S01]  /*1360*/  IMAD.MOV.U32 R99, RZ, RZ, -0x800000 ;  /* 0xff800000ff637424 */ /* 0x000fe200078e00ff */
[-C--:B------:R-:W-:Y:S01]  /*1370*/  LEA.HI.X.SX32 R5, R7, R12.reuse, 0x1, P1 ;  /* 0x0000000c07057211 */ /* 0x080fe200008f0eff */
[----:B------:R-:W-:Y:S01]  /*1380*/  IMAD.MOV.U32 R98, RZ, RZ, -0x800000 ;  /* 0xff800000ff627424 */ /* 0x000fe200078e00ff */
[----:B------:R-:W-:-:S02]  /*1390*/  LEA.HI.X.SX32 R7, R9, R12, 0x1, P2 ;  /* 0x0000000c09077211 */ /* 0x000fc400010f0eff */
[----:B------:R-:W-:Y:S02]  /*13a0*/  CS2R R80, SRZ ;  /* 0x0000000000507805 */ /* 0x000fe4000001ff00 */
[----:B------:R-:W-:Y:S02]  /*13b0*/  LEA.HI.X.SX32 R9, R10, R12, 0x1, P3 ;  /* 0x0000000c0a097211 */ /* 0x000fe400018f0eff */
[----:B------:R-:W-:Y:S02]  /*13c0*/  CS2R R82, SRZ ;  /* 0x0000000000527805 */ /* 0x000fe4000001ff00 */
[-C--:B------:R-:W-:Y:S02]  /*13d0*/  LEA R10, P0, R11, R16.reuse, 0x1 ;  /* 0x000000100b0a7211 */ /* 0x080fe400078008ff */
[----:B------:R-:W-:Y:S02]  /*13e0*/  CS2R R84, SRZ ;  /* 0x0000000000547805 */ /* 0x000fe4000001ff00 */
[----:B------:R-:W-:-:S02]  /*13f0*/  LEA R12, P1, R13, R16, 0x1 ;  /* 0x000000100d0c7211 */ /* 0x000fc400078208ff */
[----:B------:R-:W-:Y:S02]  /*1400*/  CS2R R86, SRZ ;  /* 0x0000000000567805 */ /* 0x000fe4000001ff00 */
[-C--:B------:R-:W-:Y:S02]  /*1410*/  LEA R14, P2, R15, R16.reuse, 0x1 ;  /* 0x000000100f0e7211 */ /* 0x080fe400078408ff */
[----:B------:R-:W-:Y:S02]  /*1420*/  CS2R R56, SRZ ;  /* 0x0000000000387805 */ /* 0x000fe4000001ff00 */
[----:B------:R-:W-:Y:S02]  /*1430*/  LEA R16, P3, R17, R16, 0x1 ;  /* 0x0000001011107211 */ /* 0x000fe400078608ff */
[----:B------:R-:W-:Y:S02]  /*1440*/  CS2R R58, SRZ ;  /* 0x00000000003a7805 */ /* 0x000fe4000001ff00 */
[----:B------:R-:W-:-:S02]  /*1450*/  LEA.HI.X.SX32 R11, R11, R18, 0x1, P0 ;  /* 0x000000120b0b7211 */ /* 0x000fc400000f0eff */
[----:B------:R-:W-:Y:S02]  /*1460*/  CS2R R60, SRZ ;  /* 0x00000000003c7805 */ /* 0x000fe4000001ff00 */
[-C--:B------:R-:W-:Y:S02]  /*1470*/  LEA.HI.X.SX32 R13, R13, R18.reuse, 0x1, P1 ;  /* 0x000000120d0d7211 */ /* 0x080fe400008f0eff */
[----:B------:R-:W-:Y:S02]  /*1480*/  CS2R R62, SRZ ;  /* 0x00000000003e7805 */ /* 0x000fe4000001ff00 */
[-C--:B------:R-:W-:Y:S02]  /*1490*/  LEA.HI.X.SX32 R15, R15, R18.reuse, 0x1, P2 ;  /* 0x000000120f0f7211 */ /* 0x080fe400010f0eff */
[----:B------:R-:W-:Y:S02]  /*14a0*/  CS2R R64, SRZ ;  /* 0x0000000000407805 */ /* 0x000fe4000001ff00 */
[----:B------:R-:W-:-:S02]  /*14b0*/  LEA.HI.X.SX32 R17, R17, R18, 0x1, P3 ;  /* 0x0000001211117211 */ /* 0x000fc400018f0eff */
[----:B------:R-:W-:Y:S02]  /*14c0*/  CS2R R66, SRZ ;  /* 0x0000000000427805 */ /* 0x000fe4000001ff00 */
[----:B------:R-:W-:Y:S02]  /*14d0*/  CS2R R68, SRZ ;  /* 0x0000000000447805 */ /* 0x000fe4000001ff00 */
[----:B------:R-:W-:Y:S02]  /*14e0*/  CS2R R70, SRZ ;  /* 0x0000000000467805 */ /* 0x000fe4000001ff00 */
[C---:B------:R-:W-:Y:S01]  /*14f0*/  LOP3.LUT R89, R92.reuse, 0x88, RZ, 0xfc, !PT ;  /* 0x000000885c597812 */ /* 0x040fe200078efcff */
[----:B------:R-:W-:Y:S01]  /*1500*/  UMOV UR14, 0xfffffffe ;  /* 0xfffffffe000e7882 */ /* 0x000fe20000000000 */
[C---:B------:R-:W-:Y:S01]  /*1510*/  LOP3.LUT R88, R92.reuse, 0x80, RZ, 0xfc, !PT ;  /* 0x000000805c587812 */ /* 0x040fe200078efcff */
[----:B------:R-:W-:Y:S01]  /*1520*/  UMOV UR15, 0x7fffffdf ;  /* 0x7fffffdf000f7882 */ /* 0x000fe20000000000 */
[----:B------:R-:W-:Y:S01]  /*1530*/  LOP3.LUT R23, R92, 0x8, RZ, 0xfc, !PT ;  /* 0x000000085c177812 */ /* 0x000fe200078efcff */
[----:B------:R-:W-:Y:S01]  /*1540*/  UMOV UR9, URZ ;  /* 0x0000003f00097c82 */ /* 0x000fe20008000000 */
[----:B------:R-:W-:Y:S01]  /*1550*/  UMOV UR6, URZ ;  /* 0x0000003f00067c82 */ /* 0x000fe20008000000 */
[----:B------:R-:W-:Y:S01]  /*1560*/  UMOV UR7, URZ ;  /* 0x0000003f00077c82 */ /* 0x000fe20008000000 */
[----:B------:R-:W-:Y:S01]  /*1570*/  UMOV UR4, URZ ;  /* 0x0000003f00047c82 */ /* 0x000fe20008000000 */
[----:B------:R-:W-:Y:S01]  /*1580*/  UIADD3.64 UR14, UR8, -UR14, URZ ;  /* 0x8000000e080e7297 */ /* 0x000fe2000fffe03f */
[----:B------:R-:W-:Y:S01]  /*1590*/  UMOV UR5, URZ ;  /* 0x0000003f00057c82 */ /* 0x000fe20008000000 */
[----:B------:R-:W-:Y:S01]  /*15a0*/  ULDC UR16, c[0x0][0x238] ;  /* 0x00008e0000107ab9 */ /* 0x000fe20000000800 */
[----:B------:R-:W-:Y:S01]  /*15b0*/  UMOV UR10, UR8 ;  /* 0x00000008000a7c82 */ /* 0x000fe20008000000 */
[----:B------:R-:W-:-:S08]  /*15c0*/  UMOV UR11, 0x80000020 ;  /* 0x80000020000b7882 */ /* 0x000fd00000000000 */
.L_x_1:
[----:B------:R-:W-:Y:S01]  /*15d0*/  IMAD.U32 R19, RZ, RZ, UR4 ;  /* 0x00000004ff137e24 */ /* 0x000fe2000f8e00ff */
[----:B------:R-:W-:Y:S01]  /*15e0*/  MOV R25, UR4 ;  /* 0x0000000400197c02 */ /* 0x000fe20008000f00 */
[----:B------:R-:W-:Y:S02]  /*15f0*/  IMAD.U32 R21, RZ, RZ, UR4 ;  /* 0x00000004ff157e24 */ /* 0x000fe4000f8e00ff */
[----:B------:R-:W-:Y:S02]  /*1600*/  IMAD.U32 R27, RZ, RZ, UR4 ;  /* 0x00000004ff1b7e24 */ /* 0x000fe4000f8e00ff */
[----:B------:R-:W-:-:S04]  /*1610*/  IMAD.WIDE R18, R19, 0x2, R2 ;  /* 0x0000000213127825 */ /* 0x000fc800078e0202 */
[----:B------:R-:W-:Y:S02]  /*1620*/  IMAD.WIDE R20, R21, 0x2, R4 ;  /* 0x0000000215147825 */ /* 0x000fe400078e0204 */
[----:B------:R0:W2:Y:S02]  /*1630*/  LDG.E.U16 R18, desc[UR22][R18.64] ;  /* 0x0000001612127981 */ /* 0x0000a4000c1e1500 */
[----:B------:R-:W-:Y:S02]  /*1640*/  IMAD.WIDE R24, R25, 0x2, R6 ;  /* 0x0000000219187825 */ /* 0x000fe400078e0206 */
[----:B------:R-:W3:Y:S02]  /*1650*/  LDG.E.U16 R20, desc[UR22][R20.64] ;  /* 0x0000001614147981 */ /* 0x000ee4000c1e1500 */
[----:B------:R-:W-:Y:S02]  /*1660*/  IMAD.WIDE R26, R27, 0x2, R8 ;  /* 0x000000021b1a7825 */ /* 0x000fe400078e0208 */
[----:B------:R-:W4:Y:S04]  /*1670*/  LDG.E.U16 R106, desc[UR22][R24.64] ;  /* 0x00000016186a7981 */ /* 0x000f28000c1e1500 */
[----:B------:R-:W5:Y:S01]  /*1680*/  LDG.E.U16 R108, desc[UR22][R26.64] ;  /* 0x000000161a6c7981 */ /* 0x000f62000c1e1500 */
[----:B------:R-:W-:Y:S01]  /*1690*/  BAR.SYNC.DEFER_BLOCKING 0x0 ;  /* 0x0000000000007b1d */ /* 0x000fe20000010000 */
[----:B------:R-:W-:-:S04]  /*16a0*/  USHF.L.U32 UR8, UR25, 0x6, URZ ;  /* 0x0000000619087899 */ /* 0x000fc8000800063f */
[----:B------:R-:W-:-:S04]  /*16b0*/  ULOP3.LUT UR8, UR8, 0x100, URZ, 0xc0, !UPT ;  /* 0x0000010008087892 */ /* 0x000fc8000f8ec03f */
[----:B------:R-:W-:-:S04]  /*16c0*/  ULEA.HI UR8, UR21, UR8, URZ, 0x1c ;  /* 0x0000000815087291 */ /* 0x000fc8000f8fe03f */
[----:B------:R-:W-:Y:S01]  /*16d0*/  ULOP3.LUT UR8, UR8, 0x3fff, URZ, 0xc0, !UPT ;  /* 0x00003fff08087892 */ /* 0x000fe2000f8ec03f */
[----:B------:R-:W-:-:S03]  /*16e0*/  UMOV UR9, 0x40000040 ;  /* 0x4000004000097882 */ /* 0x000fc60000000000 */
[----:B------:R-:W-:Y:S01]  /*16f0*/  UIADD3 UR12, UP0, UR8, 0x80, URZ ;  /* 0x00000080080c7890 */ /* 0x000fe2000ff1e03f */
[----:B0-----:R-:W-:Y:S02]  /*1700*/  MOV R19, UR5 ;  /* 0x0000000500137c02 */ /* 0x001fe40008000f00 */
[----:B------:R-:W-:-:S04]  /*1710*/  IADD3 R105, P0, R91, UR6, RZ ;  /* 0x000000065b697c10 */ /* 0x000fc8000ff1e0ff */
[C---:B------:R-:W-:Y:S01]  /*1720*/  IADD3 R109, P6, R105.reuse, 0x8, RZ ;  /* 0x00000008696d7810 */ /* 0x040fe20007fde0ff */
[----:B------:R-:W-:Y:S01]  /*1730*/  IMAD.X R114, RZ, RZ, UR7, P0 ;  /* 0x00000007ff727e24 */ /* 0x000fe200080e06ff */
[CC--:B------:R-:W-:Y:S02]  /*1740*/  ISETP.GT.U32.AND P4, PT, R105.reuse, R92.reuse, PT ;  /* 0x0000005c6900720c */ /* 0x0c0fe40003f84070 */
[C---:B------:R-:W-:Y:S02]  /*1750*/  ISETP.GE.U32.AND P2, PT, R105.reuse, R92, PT ;  /* 0x0000005c6900720c */ /* 0x040fe40003f46070 */
[----:B------:R-:W-:Y:S02]  /*1760*/  IADD3 R110, P5, R105, 0x9, RZ ;  /* 0x00000009696e7810 */ /* 0x000fe40007fbe0ff */
[----:B------:R-:W-:Y:S02]  /*1770*/  IADD3.X R119, RZ, R114, RZ, P6, !PT ;  /* 0x00000072ff777210 */ /* 0x000fe400037fe4ff */
[----:B------:R-:W-:-:S02]  /*1780*/  ISETP.GT.U32.AND P6, PT, R109, R92, PT ;  /* 0x0000005c6d00720c */ /* 0x000fc40003fc4070 */
[C---:B------:R-:W-:Y:S02]  /*1790*/  ISETP.GT.U32.AND.EX P4, PT, R114.reuse, RZ, PT, P4 ;  /* 0x000000ff7200720c */ /* 0x040fe40003f84140 */
[----:B------:R-:W-:Y:S01]  /*17a0*/  ISETP.GE.U32.AND.EX P2, PT, R114, RZ, PT, P2 ;  /* 0x000000ff7200720c */ /* 0x000fe20003f46120 */
[----:B------:R-:W-:Y:S01]  /*17b0*/  IMAD.X R107, RZ, RZ, R114, P5 ;  /* 0x000000ffff6b7224 */ /* 0x000fe200028e0672 */
[----:B------:R-:W-:Y:S02]  /*17c0*/  IADD3 R113, P3, R105, 0x10, RZ ;  /* 0x0000001069717810 */ /* 0x000fe40007f7e0ff */
[----:B------:R-:W-:Y:S01]  /*17d0*/  ISETP.GT.U32.AND P5, PT, R110, R92, PT ;  /* 0x0000005c6e00720c */ /* 0x000fe20003fa4070 */
[----:B--2---:R0:W-:Y:S04]  /*17e0*/  STS.U16 [R93+UR21+0x4000], R18 ;  /* 0x004000125d007988 */ /* 0x0041e80008000415 */
[----:B---3--:R-:W-:Y:S04]  /*17f0*/  STS.U16 [R93+UR21+0x4200], R20 ;  /* 0x004200145d007988 */ /* 0x008fe80008000415 */
[----:B----4-:R-:W-:Y:S04]  /*1800*/  STS.U16 [R93+UR21+0x4400], R106 ;  /* 0x0044006a5d007988 */ /* 0x010fe80008000415 */
[----:B-----5:R1:W-:Y:S01]  /*1810*/  STS.U16 [R93+UR21+0x4600], R108 ;  /* 0x0046006c5d007988 */ /* 0x0203e20008000415 */
[----:B------:R2:W-:Y:S06]  /*1820*/  MEMBAR.ALL.CTA ;  /* 0x0000000000007992 */ /* 0x0005ec0000008000 */
[----:B--2---:R-:W2:Y:S02]  /*1830*/  FENCE.VIEW.ASYNC.S ;  /* 0x00000000000073c6 */ /* 0x004ea40000000000 */
[----:B--2---:R-:W-:Y:S06]  /*1840*/  BAR.SYNC.DEFER_BLOCKING 0x0 ;  /* 0x0000000000007b1d */ /* 0x004fec0000010000 */
[----:B------:R-:W-:-:S06]  /*1850*/  WARPGROUP.ARRIVE ;  /* 0x00000000000079c5 */ /* 0x000fcc0000000000 */
[----:B------:R-:W-:Y:S01]  /*1860*/  HGMMA.64x32x16.F32.BF16 R40, gdesc[UR8].tnspA, RZ, !UPT ;  /* 0x20600000082879f0 */ /* 0x000fe2000c7018ff */
[----:B------:R-:W-:Y:S02]  /*1870*/  UMOV UR8, URZ ;  /* 0x0000003f00087c82 */ /* 0x000fe40008000000 */
[----:B------:R-:W-:-:S04]  /*1880*/  UIADD3.X UR13, UR8, 0x40000040, URZ, UP0, !UPT ;  /* 0x40000040080d7890 */ /* 0x000fc800087fe43f */
[----:B------:R-:W-:-:S05]  /*1890*/  UIADD3.64 UR8, UR12, 0x180, URZ ;  /* 0x000001800c087897 */ /* 0x000fca000fffe03f */
[----:B------:R-:W-:Y:S04]  /*18a0*/  HGMMA.64x32x16.F32.BF16 R40, gdesc[UR12].tnspA, R40 ;  /* 0x206000000c2879f0 */ /* 0x000fe80008701828 */
[----:B------:R-:W-:Y:S01]  /*18b0*/  HGMMA.64x32x16.F32.BF16 R24, gdesc[UR8].tnspA, RZ, !UPT ;  /* 0x20600000081879f0 */ /* 0x000fe2000c7018ff */
[----:B------:R-:W-:Y:S01]  /*18c0*/  UIADD3.64 UR12, UR12, 0x200, URZ ;  /* 0x000002000c0c7897 */ /* 0x000fe2000fffe03f */
[----:B0-----:R-:W-:-:S05]  /*18d0*/  IMAD.WIDE R18, R19, 0x2, R12 ;  /* 0x0000000213127825 */ /* 0x001fca00078e020c */
[----:B------:R0:W2:Y:S03]  /*18e0*/  LDG.E.U16 R112, desc[UR22][R18.64] ;  /* 0x0000001612707981 */ /* 0x0000a6000c1e1500 */
[----:B------:R-:W-:Y:S01]  /*18f0*/  HGMMA.64x32x16.F32.BF16 R24, gdesc[UR12].tnspA, R24, gsb0 ;  /* 0x206000000c1879f0 */ /* 0x000fe20008001818 */
[----:B------:R-:W-:Y:S02]  /*1900*/  ISETP.GT.U32.AND.EX P6, PT, R119, RZ, PT, P6 ;  /* 0x000000ff7700720c */ /* 0x000fe40003fc4160 */
[----:B-1----:R-:W-:Y:S02]  /*1910*/  IADD3 R108, P0, R105, 0x11, RZ ;  /* 0x00000011696c7810 */ /* 0x002fe40007f1e0ff */
[----:B------:R-:W-:Y:S01]  /*1920*/  IADD3.X R117, RZ, R114, RZ, P3, !PT ;  /* 0x00000072ff757210 */ /* 0x000fe20001ffe4ff */
[----:B------:R-:W-:Y:S01]  /*1930*/  IMAD.U32 R21, RZ, RZ, UR5 ;  /* 0x00000005ff157e24 */ /* 0x000fe2000f8e00ff */
[----:B------:R-:W-:-:S02]  /*1940*/  ISETP.GT.U32.AND P3, PT, R113, R92, PT ;  /* 0x0000005c7100720c */ /* 0x000fc40003f64070 */
[----:B------:R-:W-:Y:S01]  /*1950*/  ISETP.GT.U32.AND.EX P5, PT, R107, RZ, PT, P5 ;  /* 0x000000ff6b00720c */ /* 0x000fe20003fa4150 */
[----:B------:R-:W-:Y:S01]  /*1960*/  IMAD.X R116, RZ, RZ, R114, P0 ;  /* 0x000000ffff747224 */ /* 0x000fe200000e0672 */
[----:B------:R-:W-:Y:S01]  /*1970*/  IADD3 R111, P1, R105, 0x18, RZ ;  /* 0x00000018696f7810 */ /* 0x000fe20007f3e0ff */
[----:B------:R-:W-:Y:S01]  /*1980*/  IMAD.WIDE R20, R21, 0x2, R10 ;  /* 0x0000000215147825 */ /* 0x000fe200078e020a */
[-C--:B------:R-:W-:Y:S02]  /*1990*/  ISETP.GT.U32.AND P0, PT, R108, R92.reuse, PT ;  /* 0x0000005c6c00720c */ /* 0x080fe40003f04070 */
[----:B------:R-:W-:Y:S01]  /*19a0*/  ISETP.GT.U32.AND.EX P3, PT, R117, RZ, PT, P3 ;  /* 0x000000ff7500720c */ /* 0x000fe20003f64130 */
[----:B------:R-:W-:Y:S01]  /*19b0*/  IMAD.X R118, RZ, RZ, R114, P1 ;  /* 0x000000ffff767224 */ /* 0x000fe200008e0672 */
[----:B------:R-:W-:Y:S01]  /*19c0*/  ISETP.GT.U32.AND P1, PT, R111, R92, PT ;  /* 0x0000005c6f00720c */ /* 0x000fe20003f24070 */
[----:B------:R1:W3:Y:S01]  /*19d0*/  LDG.E.U16 R106, desc[UR22][R20.64] ;  /* 0x00000016146a7981 */ /* 0x0002e2000c1e1500 */
[----:B------:R-:W-:-:S02]  /*19e0*/  ISETP.GT.U32.AND.EX P0, PT, R116, RZ, PT, P0 ;  /* 0x000000ff7400720c */ /* 0x000fc40003f04100 */
[----:B------:R-:W-:Y:S01]  /*19f0*/  ISETP.GT.U32.AND.EX P1, PT, R118, RZ, PT, P1 ;  /* 0x000000ff7600720c */ /* 0x000fe20003f24110 */
[----:B------:R-:W-:Y:S02]  /*1a00*/  WARPGROUP.DEPBAR.LE gsb0, 0x0 ;  /* 0x00008000000079c5 */ /* 0x000fe40000010000 */
[----:B0-----:R-:W-:Y:S01]  /*1a10*/  FMUL R18, R41, UR16 ;  /* 0x0000001029127c20 */ /* 0x001fe20008400000 */
[----:B------:R-:W-:Y:S01]  /*1a20*/  FMUL R115, R40, UR16 ;  /* 0x0000001028737c20 */ /* 0x000fe20008400000 */
[----:B------:R-:W-:-:S03]  /*1a30*/  FMUL R44, R44, UR16 ;  /* 0x000000102c2c7c20 */ /* 0x000fc60008400000 */
[----:B------:R-:W-:Y:S02]  /*1a40*/  FSEL R40, R18, -INF , !P2 ;  /* 0xff80000012287808 */ /* 0x000fe40005000000 */
[----:B------:R-:W-:Y:S01]  /*1a50*/  FSEL R115, R115, -INF , !P4 ;  /* 0xff80000073737808 */ /* 0x000fe20006000000 */
[----:B------:R-:W-:Y:S01]  /*1a60*/  FMUL R45, R45, UR16 ;  /* 0x000000102d2d7c20 */ /* 0x000fe20008400000 */
[----:B------:R-:W-:Y:S02]  /*1a70*/  FSEL R44, R44, -INF , !P6 ;  /* 0xff8000002c2c7808 */ /* 0x000fe40007000000 */
[----:B------:R-:W-:Y:S01]  /*1a80*/  FMNMX R19, R115, R40, !PT ;  /* 0x0000002873137209 */ /* 0x000fe20007800000 */
[----:B------:R-:W-:Y:S01]  /*1a90*/  FMUL R48, R48, UR16 ;  /* 0x0000001030307c20 */ /* 0x000fe20008400000 */
[----:B------:R-:W-:Y:S02]  /*1aa0*/  FSEL R45, R45, -INF , !P5 ;  /* 0xff8000002d2d7808 */ /* 0x000fe40006800000 */
[----:B------:R-:W-:Y:S01]  /*1ab0*/  FMNMX R18, R44, R19, !PT ;  /* 0x000000132c127209 */ /* 0x000fe20007800000 */
[----:B------:R-:W-:Y:S01]  /*1ac0*/  FMUL R49, R49, UR16 ;  /* 0x0000001031317c20 */ /* 0x000fe20008400000 */
[----:B------:R-:W-:-:S02]  /*1ad0*/  IADD3 R41, P6, R105, 0x19, RZ ;  /* 0x0000001969297810 */ /* 0x000fc40007fde0ff */
[----:B------:R-:W-:Y:S02]  /*1ae0*/  FSEL R48, R48, -INF , !P3 ;  /* 0xff80000030307808 */ /* 0x000fe40005800000 */
[----:B------:R-:W-:Y:S01]  /*1af0*/  FMNMX R19, R45, R18, !PT ;  /* 0x000000122d137209 */ /* 0x000fe20007800000 */
[----:B------:R-:W-:Y:S02]  /*1b00*/  IMAD.X R120, RZ, RZ, R114, P6 ;  /* 0x000000ffff787224 */ /* 0x000fe400030e0672 */
[----:B------:R-:W-:Y:S01]  /*1b10*/  FMUL R52, R52, UR16 ;  /* 0x0000001034347c20 */ /* 0x000fe20008400000 */
[----:B-1----:R-:W-:Y:S01]  /*1b20*/  FMUL R20, R53, UR16 ;  /* 0x0000001035147c20 */ /* 0x002fe20008400000 */
[----:B------:R-:W-:Y:S02]  /*1b30*/  ISETP.GT.U32.AND P2, PT, R41, R92, PT ;  /* 0x0000005c2900720c */ /* 0x000fe40003f44070 */
[----:B------:R-:W-:Y:S02]  /*1b40*/  FSEL R53, R49, -INF , !P0 ;  /* 0xff80000031357808 */ /* 0x000fe40004000000 */
[----:B------:R-:W-:-:S02]  /*1b50*/  FMNMX R18, R48, R19, !PT ;  /* 0x0000001330127209 */ /* 0x000fc40007800000 */
[----:B------:R-:W-:Y:S02]  /*1b60*/  ISETP.GT.U32.AND.EX P2, PT, R120, RZ, PT, P2 ;  /* 0x000000ff7800720c */ /* 0x000fe40003f44120 */
[----:B------:R-:W-:Y:S02]  /*1b70*/  FSEL R49, R52, -INF , !P1 ;  /* 0xff80000034317808 */ /* 0x000fe40004800000 */
[----:B------:R-:W-:Y:S02]  /*1b80*/  FMNMX R122, R53, R18, !PT ;  /* 0x00000012357a7209 */ /* 0x000fe40007800000 */
[----:B------:R-:W-:Y:S02]  /*1b90*/  FSEL R52, R20, -INF , !P2 ;  /* 0xff80000014347808 */ /* 0x000fe40005000000 */
[----:B------:R-:W-:Y:S01]  /*1ba0*/  FMNMX R21, R49, R122, !PT ;  /* 0x0000007a31157209 */ /* 0x000fe20007800000 */
[----:B------:R-:W-:-:S03]  /*1bb0*/  IMAD.U32 R19, RZ, RZ, UR5 ;  /* 0x00000005ff137e24 */ /* 0x000fc6000f8e00ff */
[----:B------:R-:W-:Y:S02]  /*1bc0*/  FMNMX R122, R52, R21, !PT ;  /* 0x00000015347a7209 */ /* 0x000fe40007800000 */
[----:B------:R-:W-:Y:S01]  /*1bd0*/  MOV R21, UR5 ;  /* 0x0000000500157c02 */ /* 0x000fe20008000f00 */
[----:B------:R-:W-:-:S04]  /*1be0*/  IMAD.WIDE R18, R19, 0x2, R14 ;  /* 0x0000000213127825 */ /* 0x000fc800078e020e */
[----:B------:R-:W-:Y:S02]  /*1bf0*/  IMAD.WIDE R20, R21, 0x2, R16 ;  /* 0x0000000215147825 */ /* 0x000fe400078e0210 */
[----:B------:R-:W4:Y:S04]  /*1c00*/  LDG.E.U16 R18, desc[UR22][R18.64] ;  /* 0x0000001612127981 */ /* 0x000f28000c1e1500 */
[----:B------:R0:W5:Y:S04]  /*1c10*/  LDG.E.U16 R20, desc[UR22][R20.64] ;  /* 0x0000001614147981 */ /* 0x000168000c1e1500 */
[----:B------:R-:W1:Y:S01]  /*1c20*/  SHFL.BFLY PT, R121, R122, 0x2, 0x1f ;  /* 0x0c401f007a797f89 */ /* 0x000e6200000e0000 */
[----:B------:R-:W-:-:S02]  /*1c30*/  ISETP.GT.U32.AND P1, PT, R110, R23, PT ;  /* 0x000000176e00720c */ /* 0x000fc40003f24070 */
[-C--:B------:R-:W-:Y:S01]  /*1c40*/  ISETP.GT.U32.AND P5, PT, R110, R88.reuse, PT ;  /* 0x000000586e00720c */ /* 0x080fe20003fa4070 */
[----:B------:R-:W-:Y:S01]  /*1c50*/  FMUL R47, R47, UR16 ;  /* 0x000000102f2f7c20 */ /* 0x000fe20008400000 */
[-C--:B------:R-:W-:Y:S01]  /*1c60*/  ISETP.GT.U32.AND P6, PT, R113, R23.reuse, PT ;  /* 0x000000177100720c */ /* 0x080fe20003fc4070 */
[----:B0-----:R-:W-:Y:S01]  /*1c70*/  FMUL R21, R29, UR16 ;  /* 0x000000101d157c20 */ /* 0x001fe20008400000 */
[----:B------:R-:W-:Y:S01]  /*1c80*/  FMUL R29, R50, UR16 ;  /* 0x00000010321d7c20 */ /* 0x000fe20008400000 */
[C---:B------:R-:W-:Y:S01]  /*1c90*/  ISETP.GT.U32.AND.EX P1, PT, R107.reuse, RZ, PT, P1 ;  /* 0x000000ff6b00720c */ /* 0x040fe20003f24110 */
[----:B------:R-:W-:Y:S01]  /*1ca0*/  FMUL R32, R32, UR16 ;  /* 0x0000001020207c20 */ /* 0x000fe20008400000 */
[----:B------:R-:W-:Y:S01]  /*1cb0*/  ISETP.GT.U32.AND.EX P5, PT, R107, RZ, PT, P5 ;  /* 0x000000ff6b00720c */ /* 0x000fe20003fa4150 */
[----:B------:R-:W-:Y:S01]  /*1cc0*/  FMUL R36, R36, UR16 ;  /* 0x0000001024247c20 */ /* 0x000fe20008400000 */
[----:B------:R-:W-:Y:S01]  /*1cd0*/  ISETP.GT.U32.AND.EX P6, PT, R117, RZ, PT, P6 ;  /* 0x000000ff7500720c */ /* 0x000fe20003fc4160 */
[----:B------:R-:W-:Y:S01]  /*1ce0*/  FMUL R28, R28, UR16 ;  /* 0x000000101c1c7c20 */ /* 0x000fe20008400000 */
[----:B------:R-:W-:Y:S01]  /*1cf0*/  FSEL R19, R47, -INF , !P1 ;  /* 0xff8000002f137808 */ /* 0x000fe20004800000 */
[----:B------:R-:W-:Y:S01]  /*1d00*/  FMUL R25, R25, UR16 ;  /* 0x0000001019197c20 */ /* 0x000fe20008400000 */
[----:B------:R-:W-:Y:S01]  /*1d10*/  FSEL R21, R21, -INF , !P5 ;  /* 0xff80000015157808 */ /* 0x000fe20006800000 */
[----:B------:R-:W-:Y:S01]  /*1d20*/  FMUL R26, R26, UR16 ;  /* 0x000000101a1a7c20 */ /* 0x000fe20008400000 */
[----:B------:R-:W-:Y:S01]  /*1d30*/  FSEL R29, R29, -INF , !P6 ;  /* 0xff8000001d1d7808 */ /* 0x000fe20007000000 */
[----:B------:R-:W-:Y:S01]  /*1d40*/  FMUL R24, R24, UR16 ;  /* 0x0000001018187c20 */ /* 0x000fe20008400000 */
[-C--:B------:R-:W-:Y:S01]  /*1d50*/  ISETP.GT.U32.AND P1, PT, R113, R88.reuse, PT ;  /* 0x000000587100720c */ /* 0x080fe20003f24070 */
[----:B------:R-:W-:Y:S01]  /*1d60*/  FMUL R37, R37, UR16 ;  /* 0x0000001025257c20 */ /* 0x000fe20008400000 */
[C---:B------:R-:W-:Y:S01]  /*1d70*/  ISETP.GT.U32.AND P5, PT, R108.reuse, R23, PT ;  /* 0x000000176c00720c */ /* 0x040fe20003fa4070 */
[----:B------:R-:W-:Y:S01]  /*1d80*/  FMUL R27, R27, UR16 ;  /* 0x000000101b1b7c20 */ /* 0x000fe20008400000 */
[----:B------:R-:W-:Y:S01]  /*1d90*/  ISETP.GT.U32.AND P6, PT, R108, R88, PT ;  /* 0x000000586c00720c */ /* 0x000fe20003fc4070 */
[----:B------:R-:W-:Y:S01]  /*1da0*/  FMUL R47, R51, UR16 ;  /* 0x00000010332f7c20 */ /* 0x000fe20008400000 */
[----:B-1----:R-:W-:Y:S01]  /*1db0*/  FMNMX R121, R122, R121, !PT ;  /* 0x000000797a797209 */ /* 0x002fe20007800000 */
[----:B------:R-:W-:Y:S01]  /*1dc0*/  FMUL R50, R33, UR16 ;  /* 0x0000001021327c20 */ /* 0x000fe20008400000 */
[----:B------:R-:W-:Y:S01]  /*1dd0*/  ISETP.GT.U32.AND.EX P1, PT, R117, RZ, PT, P1 ;  /* 0x000000ff7500720c */ /* 0x000fe20003f24110 */
[----:B------:R-:W-:Y:S01]  /*1de0*/  FMUL R35, R35, UR16 ;  /* 0x0000001023237c20 */ /* 0x000fe20008400000 */
[C---:B------:R-:W-:Y:S01]  /*1df0*/  ISETP.GT.U32.AND.EX P5, PT, R116.reuse, RZ, PT, P5 ;  /* 0x000000ff7400720c */ /* 0x040fe20003fa4150 */
[----:B------:R-:W-:Y:S01]  /*1e00*/  BAR.SYNC.DEFER_BLOCKING 0x0 ;  /* 0x0000000000007b1d */ /* 0x000fe20000010000 */
[----:B------:R-:W-:Y:S01]  /*1e10*/  ISETP.GT.U32.AND.EX P6, PT, R116, RZ, PT, P6 ;  /* 0x000000ff7400720c */ /* 0x000fe20003fc4160 */
[----:B------:R-:W-:Y:S01]  /*1e20*/  FMUL R33, R54, UR16 ;  /* 0x0000001036217c20 */ /* 0x000fe20008400000 */
[----:B------:R-:W-:-:S02]  /*1e30*/  FSEL R32, R32, -INF , !P1 ;  /* 0xff80000020207808 */ /* 0x000fc40004800000 */
[----:B------:R-:W-:Y:S02]  /*1e40*/  FSEL R47, R47, -INF , !P5 ;  /* 0xff8000002f2f7808 */ /* 0x000fe40006800000 */
[----:B------:R-:W-:Y:S01]  /*1e50*/  FSEL R50, R50, -INF , !P6 ;  /* 0xff80000032327808 */ /* 0x000fe20007000000 */
[----:B------:R-:W0:Y:S01]  /*1e60*/  SHFL.BFLY PT, R54, R121, 0x1, 0x1f ;  /* 0x0c201f0079367f89 */ /* 0x000e2200000e0000 */
[C---:B------:R-:W-:Y:S02]  /*1e70*/  ISETP.GT.U32.AND P1, PT, R111.reuse, R23, PT ;  /* 0x000000176f00720c */ /* 0x040fe40003f24070 */
[-C--:B------:R-:W-:Y:S02]  /*1e80*/  ISETP.GT.U32.AND P5, PT, R111, R88.reuse, PT ;  /* 0x000000586f00720c */ /* 0x080fe40003fa4070 */
[----:B------:R-:W-:Y:S02]  /*1e90*/  ISETP.GT.U32.AND P6, PT, R109, R88, PT ;  /* 0x000000586d00720c */ /* 0x000fe40003fc4070 */
[----:B------:R-:W-:-:S02]  /*1ea0*/  ISETP.GT.U32.AND.EX P1, PT, R118, RZ, PT, P1 ;  /* 0x000000ff7600720c */ /* 0x000fc40003f24110 */
[----:B------:R-:W-:Y:S02]  /*1eb0*/  ISETP.GT.U32.AND.EX P5, PT, R118, RZ, PT, P5 ;  /* 0x000000ff7600720c */ /* 0x000fe40003fa4150 */
[----:B------:R-:W-:Y:S02]  /*1ec0*/  ISETP.GT.U32.AND.EX P6, PT, R119, RZ, PT, P6 ;  /* 0x000000ff7700720c */ /* 0x000fe40003fc4160 */
[CC--:B------:R-:W-:Y:S02]  /*1ed0*/  ISETP.GT.U32.AND P0, PT, R105.reuse, R23.reuse, PT ;  /* 0x000000176900720c */ /* 0x0c0fe40003f04070 */
[----:B------:R-:W-:Y:S01]  /*1ee0*/  ISETP.GE.U32.AND P3, PT, R105, R23, PT ;  /* 0x000000176900720c */ /* 0x000fe20003f66070 */
[----:B------:R-:W-:Y:S01]  /*1ef0*/  FMUL R51, R46, UR16 ;  /* 0x000000102e337c20 */ /* 0x000fe20008400000 */
[----:B------:R-:W-:Y:S02]  /*1f00*/  FSEL R33, R33, -INF , !P1 ;  /* 0xff80000021217808 */ /* 0x000fe40004800000 */
[----:B------:R-:W-:-:S02]  /*1f10*/  FSEL R36, R36, -INF , !P5 ;  /* 0xff80000024247808 */ /* 0x000fc40006800000 */
[----:B------:R-:W-:Y:S01]  /*1f20*/  FSEL R28, R28, -INF , !P6 ;  /* 0xff8000001c1c7808 */ /* 0x000fe20007000000 */
[----:B------:R-:W-:Y:S01]  /*1f30*/  FMUL R46, R42, UR16 ;  /* 0x000000102a2e7c20 */ /* 0x000fe20008400000 */
[CC--:B------:R-:W-:Y:S02]  /*1f40*/  ISETP.GT.U32.AND P2, PT, R105.reuse, R88.reuse, PT ;  /* 0x000000586900720c */ /* 0x0c0fe40003f44070 */
[C---:B------:R-:W-:Y:S02]  /*1f50*/  ISETP.GE.U32.AND P1, PT, R105.reuse, R88, PT ;  /* 0x000000586900720c */ /* 0x040fe40003f26070 */
[CC--:B------:R-:W-:Y:S02]  /*1f60*/  ISETP.GT.U32.AND P5, PT, R105.reuse, R89.reuse, PT ;  /* 0x000000596900720c */ /* 0x0c0fe40003fa4070 */
[----:B------:R-:W-:Y:S01]  /*1f70*/  ISETP.GE.U32.AND P6, PT, R105, R89, PT ;  /* 0x000000596900720c */ /* 0x000fe20003fc6070 */
[----:B------:R-:W-:Y:S01]  /*1f80*/  FMUL R105, R43, UR16 ;  /* 0x000000102b697c20 */ /* 0x000fe20008400000 */
[----:B------:R-:W-:-:S02]  /*1f90*/  ISETP.GT.U32.AND.EX P0, PT, R114, RZ, PT, P0 ;  /* 0x000000ff7200720c */ /* 0x000fc40003f04100 */
[----:B------:R-:W-:Y:S02]  /*1fa0*/  ISETP.GE.U32.AND.EX P3, PT, R114, RZ, PT, P3 ;  /* 0x000000ff7200720c */ /* 0x000fe40003f66130 */
[----:B------:R-:W-:Y:S02]  /*1fb0*/  FSEL R46, R46, -INF , !P0 ;  /* 0xff8000002e2e7808 */ /* 0x000fe40004000000 */
[----:B------:R-:W-:Y:S02]  /*1fc0*/  FSEL R105, R105, -INF , !P3 ;  /* 0xff80000069697808 */ /* 0x000fe40005800000 */
[----:B------:R-:W-:Y:S02]  /*1fd0*/  FSEL R42, R51, -INF , !P4 ;  /* 0xff800000332a7808 */ /* 0x000fe40006000000 */
[----:B------:R-:W-:Y:S02]  /*1fe0*/  FMNMX R43, R46, R105, !PT ;  /* 0x000000692e2b7209 */ /* 0x000fe40007800000 */
[----:B0-----:R-:W-:-:S02]  /*1ff0*/  FMNMX R121, R121, R54, !PT ;  /* 0x0000003679797209 */ /* 0x001fc40007800000 */
[----:B------:R-:W-:Y:S02]  /*2000*/  FMNMX R54, R42, R43, !PT ;  /* 0x0000002b2a367209 */ /* 0x000fe40007800000 */
[----:B------:R-:W-:Y:S02]  /*2010*/  ISETP.GE.U32.AND.EX P1, PT, R114, RZ, PT, P1 ;  /* 0x000000ff7200720c */ /* 0x000fe40003f26110 */
[----:B------:R-:W-:Y:S02]  /*2020*/  FMNMX R54, R19, R54, !PT ;  /* 0x0000003613367209 */ /* 0x000fe40007800000 */
[----:B------:R-:W-:Y:S02]  /*2030*/  ISETP.GT.U32.AND P3, PT, R108, R89, PT ;  /* 0x000000596c00720c */ /* 0x000fe40003f64070 */
[----:B------:R-:W-:Y:S02]  /*2040*/  FSEL R25, R25, -INF , !P1 ;  /* 0xff80000019197808 */ /* 0x000fe40004800000 */
[----:B------:R-:W-:-:S02]  /*2050*/  ISETP.GT.U32.AND P1, PT, R41, R23, PT ;  /* 0x000000172900720c */ /* 0x000fc40003f24070 */
[----:B------:R-:W-:Y:S01]  /*2060*/  FMNMX R108, R29, R54, !PT ;  /* 0x000000361d6c7209 */ /* 0x000fe20007800000 */
[----:B------:R-:W-:Y:S01]  /*2070*/  FMUL R54, R55, UR16 ;  /* 0x0000001037367c20 */ /* 0x000fe20008400000 */
[----:B------:R-:W-:Y:S02]  /*2080*/  ISETP.GT.U32.AND.EX P1, PT, R120, RZ, PT, P1 ;  /* 0x000000ff7800720c */ /* 0x000fe40003f24110 */
[----:B------:R-:W-:Y:S02]  /*2090*/  FMNMX R108, R47, R108, !PT ;  /* 0x0000006c2f6c7209 */ /* 0x000fe40007800000 */
[----:B------:R-:W-:Y:S02]  /*20a0*/  FSEL R54, R54, -INF , !P1 ;  /* 0xff80000036367808 */ /* 0x000fe40004800000 */
[----:B------:R-:W-:-:S04]  /*20b0*/  FMNMX R55, R33, R108, !PT ;  /* 0x0000006c21377209 */ /* 0x000fc80007800000 */
[----:B------:R-:W-:-:S05]  /*20c0*/  FMNMX R55, R54, R55, !PT ;  /* 0x0000003736377209 */ /* 0x000fca0007800000 */
[----:B------:R-:W0:Y:S01]  /*20d0*/  SHFL.BFLY PT, R108, R55, 0x2, 0x1f ;  /* 0x0c401f00376c7f89 */ /* 0x000e2200000e0000 */
[----:B------:R-:W-:Y:S02]  /*20e0*/  ISETP.GT.U32.AND.EX P5, PT, R114, RZ, PT, P5 ;  /* 0x000000ff7200720c */ /* 0x000fe40003fa4150 */
[----:B------:R-:W-:Y:S02]  /*20f0*/  FMNMX R43, R121, R90, !PT ;  /* 0x0000005a792b7209 */ /* 0x000fe40007800000 */
[----:B------:R-:W-:Y:S02]  /*2100*/  FSEL R26, R26, -INF , !P5 ;  /* 0xff8000001a1a7808 */ /* 0x000fe40006800000 */
[----:B------:R-:W-:Y:S02]  /*2110*/  ISETP.GT.U32.AND P5, PT, R41, R88, PT ;  /* 0x000000582900720c */ /* 0x000fe40003fa4070 */
[----:B------:R-:W-:Y:S02]  /*2120*/  ISETP.GT.U32.AND.EX P2, PT, R114, RZ, PT, P2 ;  /* 0x000000ff7200720c */ /* 0x000fe40003f44120 */
[----:B------:R-:W-:Y:S01]  /*2130*/  ISETP.GT.U32.AND.EX P5, PT, R120, RZ, PT, P5 ;  /* 0x000000ff7800720c */ /* 0x000fe20003fa4150 */
[----:B------:R-:W-:Y:S01]  /*2140*/  FADD R45, R45, -R43 ;  /* 0x8000002b2d2d7221 */ /* 0x000fe20000000000 */
[----:B------:R-:W-:-:S02]  /*2150*/  FSEL R24, R24, -INF , !P2 ;  /* 0xff80000018187808 */ /* 0x000fc40005000000 */
[----:B------:R-:W-:Y:S01]  /*2160*/  FSEL R37, R37, -INF , !P5 ;  /* 0xff80000025257808 */ /* 0x000fe20006800000 */
[----:B------:R-:W-:Y:S01]  /*2170*/  FADD R48, R48, -R43 ;  /* 0x8000002b30307221 */ /* 0x000fe20000000000 */
[----:B------:R-:W-:Y:S01]  /*2180*/  ISETP.GT.U32.AND P5, PT, R41, R89, PT ;  /* 0x000000592900720c */ /* 0x000fe20003fa4070 */
[----:B------:R-:W-:Y:S01]  /*2190*/  FMUL R41, R45, 1.4426950216293334961 ;  /* 0x3fb8aa3b2d297820 */ /* 0x000fe20000400000 */
[----:B------:R-:W-:Y:S02]  /*21a0*/  FMNMX R45, R24, R25, !PT ;  /* 0x00000019182d7209 */ /* 0x000fe40007800000 */
[----:B------:R-:W-:Y:S02]  /*21b0*/  ISETP.GT.U32.AND P2, PT, R111, R89, PT ;  /* 0x000000596f00720c */ /* 0x000fe40003f44070 */
[----:B0-----:R-:W-:Y:S01]  /*21c0*/  FMNMX R55, R55, R108, !PT ;  /* 0x0000006c37377209 */ /* 0x001fe20007800000 */
[----:B------:R-:W-:Y:S01]  /*21d0*/  FMUL R111, R48, 1.4426950216293334961 ;  /* 0x3fb8aa3b306f7820 */ /* 0x000fe20000400000 */
[----:B------:R-:W-:-:S03]  /*21e0*/  FMNMX R48, R28, R45, !PT ;  /* 0x0000002d1c307209 */ /* 0x000fc60007800000 */
[----:B------:R-:W0:Y:S01]  /*21f0*/  SHFL.BFLY PT, R108, R55, 0x1, 0x1f ;  /* 0x0c201f00376c7f89 */ /* 0x000e2200000e0000 */
[----:B------:R-:W-:Y:S01]  /*2200*/  ISETP.GT.U32.AND P1, PT, R109, R89, PT ;  /* 0x000000596d00720c */ /* 0x000fe20003f24070 */
[----:B------:R-:W-:Y:S01]  /*2210*/  FADD R109, R53, -R43 ;  /* 0x8000002b356d7221 */ /* 0x000fe20000000000 */
[----:B------:R-:W-:-:S04]  /*2220*/  FMNMX R53, R21, R48, !PT ;  /* 0x0000003015357209 */ /* 0x000fc80007800000 */
[----:B------:R-:W-:-:S04]  /*2230*/  FMNMX R53, R32, R53, !PT ;  /* 0x0000003520357209 */ /* 0x000fc80007800000 */
[----:B------:R-:W-:Y:S02]  /*2240*/  FMNMX R53, R50, R53, !PT ;  /* 0x0000003532357209 */ /* 0x000fe40007800000 */
[----:B------:R-:W-:Y:S02]  /*2250*/  ISETP.GT.U32.AND P4, PT, R110, R89, PT ;  /* 0x000000596e00720c */ /* 0x000fe40003f84070 */
[----:B------:R-:W-:Y:S02]  /*2260*/  FMNMX R110, R36, R53, !PT ;  /* 0x00000035246e7209 */ /* 0x000fe40007800000 */
[----:B------:R-:W-:Y:S02]  /*2270*/  ISETP.GT.U32.AND.EX P4, PT, R107, RZ, PT, P4 ;  /* 0x000000ff6b00720c */ /* 0x000fe40003f84140 */
[----:B------:R-:W-:Y:S02]  /*2280*/  FMNMX R107, R37, R110, !PT ;  /* 0x0000006e256b7209 */ /* 0x000fe40007800000 */
[----:B------:R-:W-:-:S02]  /*2290*/  ISETP.GE.U32.AND.EX P6, PT, R114, RZ, PT, P6 ;  /* 0x000000ff7200720c */ /* 0x000fc40003fc6160 */
[----:B0-----:R-:W-:Y:S02]  /*22a0*/  FMNMX R110, R55, R108, !PT ;  /* 0x0000006c376e7209 */ /* 0x001fe40007800000 */
[----:B------:R-:W0:Y:S01]  /*22b0*/  SHFL.BFLY PT, R108, R107, 0x2, 0x1f ;  /* 0x0c401f006b6c7f89 */ /* 0x000e2200000e0000 */
[----:B------:R-:W-:Y:S01]  /*22c0*/  ISETP.GT.U32.AND.EX P5, PT, R120, RZ, PT, P5 ;  /* 0x000000ff7800720c */ /* 0x000fe20003fa4150 */
[----:B------:R-:W-:Y:S01]  /*22d0*/  FMUL R120, R30, UR16 ;  /* 0x000000101e787c20 */ /* 0x000fe20008400000 */
[----:B------:R-:W-:Y:S02]  /*22e0*/  ISETP.GT.U32.AND.EX P1, PT, R119, RZ, PT, P1 ;  /* 0x000000ff7700720c */ /* 0x000fe40003f24110 */
[----:B------:R-:W-:Y:S01]  /*22f0*/  FSEL R27, R27, -INF , !P6 ;  /* 0xff8000001b1b7808 */ /* 0x000fe20007000000 */
[----:B------:R-:W-:Y:S01]  /*2300*/  FMUL R122, R31, UR16 ;  /* 0x000000101f7a7c20 */ /* 0x000fe20008400000 */
[----:B------:R-:W-:Y:S02]  /*2310*/  ISETP.GT.U32.AND P0, PT, R113, R89, PT ;  /* 0x000000597100720c */ /* 0x000fe40003f04070 */
[----:B------:R-:W-:-:S02]  /*2320*/  FSEL R120, R120, -INF , !P1 ;  /* 0xff80000078787808 */ /* 0x000fc40004800000 */
[----:B------:R-:W-:Y:S01]  /*2330*/  FMNMX R31, R26, R27, !PT ;  /* 0x0000001b1a1f7209 */ /* 0x000fe20007800000 */
[----:B------:R-:W-:Y:S01]  /*2340*/  FMUL R30, R34, UR16 ;  /* 0x00000010221e7c20 */ /* 0x000fe20008400000 */
[----:B------:R-:W-:Y:S02]  /*2350*/  ISETP.GT.U32.AND.EX P0, PT, R117, RZ, PT, P0 ;  /* 0x000000ff7500720c */ /* 0x000fe40003f04100 */
[----:B------:R-:W-:Y:S02]  /*2360*/  FSEL R122, R122, -INF , !P4 ;  /* 0xff8000007a7a7808 */ /* 0x000fe40006000000 */
[----:B------:R-:W-:Y:S01]  /*2370*/  FMNMX R31, R120, R31, !PT ;  /* 0x0000001f781f7209 */ /* 0x000fe20007800000 */
[----:B------:R-:W-:Y:S01]  /*2380*/  FADD R53, -R43, R90 ;  /* 0x0000005a2b357221 */ /* 0x000fe20000000100 */
[----:B------:R-:W-:Y:S02]  /*2390*/  ISETP.GT.U32.AND.EX P3, PT, R116, RZ, PT, P3 ;  /* 0x000000ff7400720c */ /* 0x000fe40003f64130 */
[----:B------:R-:W-:-:S02]  /*23a0*/  FSEL R30, R30, -INF , !P0 ;  /* 0xff8000001e1e7808 */ /* 0x000fc40004000000 */
[----:B------:R-:W-:Y:S01]  /*23b0*/  FMNMX R31, R122, R31, !PT ;  /* 0x0000001f7a1f7209 */ /* 0x000fe20007800000 */
[----:B------:R-:W-:Y:S01]  /*23c0*/  FMUL R34, R38, UR16 ;  /* 0x0000001026227c20 */ /* 0x000fe20008400000 */
[----:B------:R-:W-:Y:S02]  /*23d0*/  FMNMX R90, R110, R99, !PT ;  /* 0x000000636e5a7209 */ /* 0x000fe40007800000 */
[----:B------:R-:W-:Y:S02]  /*23e0*/  ISETP.GT.U32.AND.EX P2, PT, R118, RZ, PT, P2 ;  /* 0x000000ff7600720c */ /* 0x000fe40003f44120 */
[----:B------:R-:W-:Y:S02]  /*23f0*/  FSEL R38, R35, -INF , !P3 ;  /* 0xff80000023267808 */ /* 0x000fe40005800000 */
[----:B------:R-:W-:Y:S01]  /*2400*/  FMNMX R31, R30, R31, !PT ;  /* 0x0000001f1e1f7209 */ /* 0x000fe20007800000 */
[----:B------:R-:W-:Y:S01]  /*2410*/  FMUL R118, R39, UR16 ;  /* 0x0000001027767c20 */ /* 0x000fe20008400000 */
[----:B0-----:R-:W-:Y:S01]  /*2420*/  FMNMX R107, R107, R108, !PT ;  /* 0x0000006c6b6b7209 */ /* 0x001fe20007800000 */
[----:B------:R-:W-:Y:S01]  /*2430*/  FADD R29, R29, -R90 ;  /* 0x8000005a1d1d7221 */ /* 0x000fe20000000000 */
[----:B------:R-:W-:-:S02]  /*2440*/  FSEL R34, R34, -INF , !P2 ;  /* 0xff80000022227808 */ /* 0x000fc40005000000 */
[----:B------:R-:W-:Y:S01]  /*2450*/  FMNMX R31, R38, R31, !PT ;  /* 0x0000001f261f7209 */ /* 0x000fe20007800000 */
[----:B------:R-:W0:Y:S01]  /*2460*/  SHFL.BFLY PT, R110, R107, 0x1, 0x1f ;  /* 0x0c201f006b6e7f89 */ /* 0x000e2200000e0000 */
[----:B------:R-:W-:Y:S01]  /*2470*/  FMUL R35, R29, 1.4426950216293334961 ;  /* 0x3fb8aa3b1d237820 */ /* 0x000fe20000400000 */
[----:B------:R-:W-:Y:S02]  /*2480*/  FSEL R118, R118, -INF , !P5 ;  /* 0xff80000076767808 */ /* 0x000fe40006800000 */
[----:B------:R-:W-:-:S04]  /*2490*/  FMNMX R29, R34, R31, !PT ;  /* 0x0000001f221d7209 */ /* 0x000fc80007800000 */
[----:B------:R-:W-:Y:S01]  /*24a0*/  FMNMX R29, R118, R29, !PT ;  /* 0x0000001d761d7209 */ /* 0x000fe20007800000 */
[----:B------:R-:W-:-:S04]  /*24b0*/  FADD R105, R105, -R90 ;  /* 0x8000005a69697221 */ /* 0x000fc80000000000 */
[----:B------:R-:W1:Y:S01]  /*24c0*/  SHFL.BFLY PT, R114, R29, 0x2, 0x1f ;  /* 0x0c401f001d727f89 */ /* 0x000e6200000e0000 */
[----:B------:R-:W-:Y:S01]  /*24d0*/  FADD R42, R42, -R90 ;  /* 0x8000005a2a2a7221 */ /* 0x000fe20000000000 */
[----:B------:R-:W-:-:S03]  /*24e0*/  FMUL R55, R105, 1.4426950216293334961 ;  /* 0x3fb8aa3b69377820 */ /* 0x000fc60000400000 */
[----:B------:R-:W-:Y:S01]  /*24f0*/  FMUL R105, R42, 1.4426950216293334961 ;  /* 0x3fb8aa3b2a697820 */ /* 0x000fe20000400000 */
[----:B------:R-:W-:-:S03]  /*2500*/  FADD R39, R19, -R90 ;  /* 0x8000005a13277221 */ /* 0x000fc60000000000 */
[----:B------:R0:W-:Y:S02]  /*2510*/  MUFU.EX2 R19, R105 ;  /* 0x0000006900137308 */ /* 0x0001e40000000800 */
[----:B0-----:R-:W-:-:S04]  /*2520*/  FMNMX R105, R107, R110, !PT ;  /* 0x0000006e6b697209 */ /* 0x001fc80007800000 */
[----:B------:R-:W-:Y:S02]  /*2530*/  FMNMX R105, R105, R98, !PT ;  /* 0x0000006269697209 */ /* 0x000fe40007800000 */
[----:B-1----:R-:W-:-:S03]  /*2540*/  FMNMX R29, R29, R114, !PT ;  /* 0x000000721d1d7209 */ /* 0x002fc60007800000 */
[----:B------:R-:W-:Y:S01]  /*2550*/  FADD R24, R24, -R105 ;  /* 0x8000006918187221 */ /* 0x000fe20000000000 */
[----:B------:R-:W-:-:S03]  /*2560*/  FMUL R48, R109, 1.4426950216293334961 ;  /* 0x3fb8aa3b6d307820 */ /* 0x000fc60000400000 */
[----:B------:R-:W-:Y:S02]  /*2570*/  FMUL R109, R24, 1.4426950216293334961 ;  /* 0x3fb8aa3b186d7820 */ /* 0x000fe40000400000 */
[----:B------:R-:W0:Y:S01]  /*2580*/  SHFL.BFLY PT, R24, R29, 0x1, 0x1f ;  /* 0x0c201f001d187f89 */ /* 0x000e2200000e0000 */
[----:B------:R-:W-:-:S03]  /*2590*/  FADD R25, R25, -R105 ;  /* 0x8000006919197221 */ /* 0x000fc60000000000 */
[----:B---3--:R-:W-:Y:S01]  /*25a0*/  STS.U16 [R93+UR21+0x4000], R106 ;  /* 0x0040006a5d007988 */ /* 0x008fe20008000415 */
[----:B------:R-:W-:-:S03]  /*25b0*/  FMUL R110, R25, 1.4426950216293334961 ;  /* 0x3fb8aa3b196e7820 */ /* 0x000fc60000400000 */
[----:B--2---:R-:W-:Y:S01]  /*25c0*/  STS.U16 [R93+UR21+0x4200], R112 ;  /* 0x004200705d007988 */ /* 0x004fe20008000415 */
[----:B------:R-:W-:-:S04]  /*25d0*/  FADD R25, R21, -R105 ;  /* 0x8000006915197221 */ /* 0x000fc80000000000 */
[----:B------:R-:W-:Y:S01]  /*25e0*/  FMUL R114, R25, 1.4426950216293334961 ;  /* 0x3fb8aa3b19727820 */ /* 0x000fe20000400000 */
[----:B------:R-:W-:Y:S01]  /*25f0*/  FADD R25, R50, -R105 ;  /* 0x8000006932197221 */ /* 0x000fe20000000000 */
[----:B0-----:R-:W-:-:S04]  /*2600*/  FMNMX R24, R29, R24, !PT ;  /* 0x000000181d187209 */ /* 0x001fc80007800000 */
[----:B------:R-:W-:Y:S01]  /*2610*/  FMNMX R113, R24, R101, !PT ;  /* 0x0000006518717209 */ /* 0x000fe20007800000 */
[----:B------:R-:W-:Y:S01]  /*2620*/  FADD R24, -R105, R98 ;  /* 0x0000006269187221 */ /* 0x000fe20000000100 */
[----:B----4-:R-:W-:Y:S04]  /*2630*/  STS.U16 [R93+UR21+0x4400], R18 ;  /* 0x004400125d007988 */ /* 0x010fe80008000415 */
[----:B-----5:R-:W-:Y:S01]  /*2640*/  STS.U16 [R93+UR21+0x4600], R20 ;  /* 0x004600145d007988 */ /* 0x020fe20008000415 */
[----:B------:R0:W-:Y:S06]  /*2650*/  MEMBAR.ALL.CTA ;  /* 0x0000000000007992 */ /* 0x0001ec0000008000 */
[----:B0-----:R-:W0:Y:S01]  /*2660*/  FENCE.VIEW.ASYNC.S ;  /* 0x00000000000073c6 */ /* 0x001e220000000000 */
[----:B------:R-:W-:Y:S01]  /*2670*/  FMUL R116, R24, 1.4426950216293334961 ;  /* 0x3fb8aa3b18747820 */ /* 0x000fe20000400000 */
[----:B------:R-:W-:Y:S01]  /*2680*/  FADD R24, R120, -R113 ;  /* 0x8000007178187221 */ /* 0x000fe20000000000 */
[----:B------:R-:W-:Y:S01]  /*2690*/  FMUL R25, R25, 1.4426950216293334961 ;  /* 0x3fb8aa3b19197820 */ /* 0x000fe20000400000 */
[--C-:B------:R-:W-:Y:S01]  /*26a0*/  FADD R31, R47, -R90.reuse ;  /* 0x8000005a2f1f7221 */ /* 0x100fe20000000000 */
[----:B------:R-:W-:Y:S01]  /*26b0*/  MUFU.EX2 R45, R111 ;  /* 0x0000006f002d7308 */ /* 0x000fe20000000800 */
[----:B------:R-:W-:Y:S01]  /*26c0*/  FMUL R24, R24, 1.4426950216293334961 ;  /* 0x3fb8aa3b18187820 */ /* 0x000fe20000400000 */
[--C-:B------:R-:W-:Y:S01]  /*26d0*/  FADD R115, R115, -R43.reuse ;  /* 0x8000002b73737221 */ /* 0x100fe20000000000 */
[--C-:B------:R-:W-:Y:S01]  /*26e0*/  FADD R51, R40, -R43.reuse ;  /* 0x8000002b28337221 */ /* 0x100fe20000000000 */
[--C-:B------:R-:W-:Y:S01]  /*26f0*/  FADD R44, R44, -R43.reuse ;  /* 0x8000002b2c2c7221 */ /* 0x100fe20000000000 */
[--C-:B------:R-:W-:Y:S01]  /*2700*/  FADD R49, R49, -R43.reuse ;  /* 0x8000002b31317221 */ /* 0x100fe20000000000 */
[----:B------:R-:W-:Y:S01]  /*2710*/  FADD R52, R52, -R43 ;  /* 0x8000002b34347221 */ /* 0x000fe20000000000 */
[--C-:B------:R-:W-:Y:S01]  /*2720*/  FADD R46, R46, -R90.reuse ;  /* 0x8000005a2e2e7221 */ /* 0x100fe20000000000 */
[----:B------:R1:W-:Y:S01]  /*2730*/  MUFU.EX2 R47, R35 ;  /* 0x00000023002f7308 */ /* 0x0003e20000000800 */
[----:B------:R-:W-:Y:S01]  /*2740*/  FADD R122, R122, -R113 ;  /* 0x800000717a7a7221 */ /* 0x000fe20000000000 */
[----:B------:R-:W-:Y:S01]  /*2750*/  FMUL R108, R31, 1.4426950216293334961 ;  /* 0x3fb8aa3b1f6c7820 */ /* 0x000fe20000400000 */
[----:B------:R-:W-:Y:S01]  /*2760*/  FMUL R53, R53, 1.4426950216293334961 ;  /* 0x3fb8aa3b35357820 */ /* 0x000fe20000400000 */
[--C-:B------:R-:W-:Y:S01]  /*2770*/  FADD R33, R33, -R90.reuse ;  /* 0x8000005a21217221 */ /* 0x100fe20000000000 */
[----:B------:R-:W-:-:S03]  /*2780*/  FADD R31, R54, -R90 ;  /* 0x8000005a361f7221 */ /* 0x000fc60000000000 */
[----:B------:R2:W-:Y:S01]  /*2790*/  MUFU.EX2 R111, R25 ;  /* 0x00000019006f7308 */ /* 0x0005e20000000800 */
[----:B-1----:R-:W-:Y:S01]  /*27a0*/  FADD R35, -R90, R99 ;  /* 0x000000635a237221 */ /* 0x002fe20000000100 */
[--C-:B------:R-:W-:Y:S01]  /*27b0*/  FADD R28, R28, -R105.reuse ;  /* 0x800000691c1c7221 */ /* 0x100fe20000000000 */
[--C-:B------:R-:W-:Y:S01]  /*27c0*/  FADD R32, R32, -R105.reuse ;  /* 0x8000006920207221 */ /* 0x100fe20000000000 */
[--C-:B------:R-:W-:Y:S01]  /*27d0*/  FADD R36, R36, -R105.reuse ;  /* 0x8000006924247221 */ /* 0x100fe20000000000 */
[----:B------:R-:W-:Y:S01]  /*27e0*/  FADD R37, R37, -R105 ;  /* 0x8000006925257221 */ /* 0x000fe20000000000 */
[--C-:B------:R-:W-:Y:S01]  /*27f0*/  FADD R26, R26, -R113.reuse ;  /* 0x800000711a1a7221 */ /* 0x100fe20000000000 */
[----:B------:R-:W-:Y:S01]  /*2800*/  FADD R27, R27, -R113 ;  /* 0x800000711b1b7221 */ /* 0x000fe20000000000 */
[----:B------:R1:W-:Y:S01]  /*2810*/  MUFU.EX2 R119, R24 ;  /* 0x0000001800777308 */ /* 0x0003e20000000800 */
[----:B--2---:R-:W-:Y:S01]  /*2820*/  FADD R25, -R113, R101 ;  /* 0x0000006571197221 */ /* 0x004fe20000000100 */
[--C-:B------:R-:W-:Y:S01]  /*2830*/  FADD R30, R30, -R113.reuse ;  /* 0x800000711e1e7221 */ /* 0x100fe20000000000 */
[--C-:B------:R-:W-:Y:S01]  /*2840*/  FADD R38, R38, -R113.reuse ;  /* 0x8000007126267221 */ /* 0x100fe20000000000 */
[--C-:B------:R-:W-:Y:S01]  /*2850*/  FADD R34, R34, -R113.reuse ;  /* 0x8000007122227221 */ /* 0x100fe20000000000 */
[----:B------:R-:W-:Y:S01]  /*2860*/  FMUL R115, R115, 1.4426950216293334961 ;  /* 0x3fb8aa3b73737820 */ /* 0x000fe20000400000 */
[----:B------:R-:W-:Y:S01]  /*2870*/  FMUL R51, R51, 1.4426950216293334961 ;  /* 0x3fb8aa3b33337820 */ /* 0x000fe20000400000 */
[----:B------:R-:W-:Y:S01]  /*2880*/  FMUL R44, R44, 1.4426950216293334961 ;  /* 0x3fb8aa3b2c2c7820 */ /* 0x000fe20000400000 */
[----:B-1----:R-:W-:Y:S01]  /*2890*/  FADD R24, R118, -R113 ;  /* 0x8000007176187221 */ /* 0x002fe20000000000 */
[----:B------:R-:W-:Y:S01]  /*28a0*/  FMUL R49, R49, 1.4426950216293334961 ;  /* 0x3fb8aa3b31317820 */ /* 0x000fe20000400000 */
        /* <DEDUP_REMOVED lines=18> */
[----:B------:R-:W1:Y:S08]  /*29d0*/  MUFU.EX2 R53, R53 ;  /* 0x0000003500357308 */ /* 0x000e700000000800 */
[----:B------:R-:W2:Y:S08]  /*29e0*/  MUFU.EX2 R107, R35 ;  /* 0x00000023006b7308 */ /* 0x000eb00000000800 */
[----:B------:R-:W3:Y:S08]  /*29f0*/  MUFU.EX2 R116, R116 ;  /* 0x0000007400747308 */ /* 0x000ef00000000800 */
[----:B------:R-:W4:Y:S08]  /*2a00*/  MUFU.EX2 R123, R25 ;  /* 0x00000019007b7308 */ /* 0x000f300000000800 */
[----:B------:R-:W-:Y:S08]  /*2a10*/  MUFU.EX2 R40, R115 ;  /* 0x0000007300287308 */ /* 0x000ff00000000800 */
[----:B------:R-:W5:Y:S08]  /*2a20*/  MUFU.EX2 R51, R51 ;  /* 0x0000003300337308 */ /* 0x000f700000000800 */
[----:B------:R-:W-:Y:S08]  /*2a30*/  MUFU.EX2 R44, R44 ;  /* 0x0000002c002c7308 */ /* 0x000ff00000000800 */
[----:B------:R-:W-:Y:S08]  /*2a40*/  MUFU.EX2 R41, R41 ;  /* 0x0000002900297308 */ /* 0x000ff00000000800 */
[----:B------:R-:W-:Y:S08]  /*2a50*/  MUFU.EX2 R48, R48 ;  /* 0x0000003000307308 */ /* 0x000ff00000000800 */
[----:B------:R-:W-:Y:S08]  /*2a60*/  MUFU.EX2 R49, R49 ;  /* 0x0000003100317308 */ /* 0x000ff00000000800 */
[----:B------:R-:W-:Y:S08]  /*2a70*/  MUFU.EX2 R52, R52 ;  /* 0x0000003400347308 */ /* 0x000ff00000000800 */
[----:B------:R-:W-:Y:S08]  /*2a80*/  MUFU.EX2 R46, R46 ;  /* 0x0000002e002e7308 */ /* 0x000ff00000000800 */
[----:B------:R-:W0:Y:S08]  /*2a90*/  MUFU.EX2 R55, R55 ;  /* 0x0000003700377308 */ /* 0x000e300000000800 */
[----:B------:R-:W0:Y:S08]  /*2aa0*/  MUFU.EX2 R42, R39 ;  /* 0x00000027002a7308 */ /* 0x000e300000000800 */
[----:B------:R-:W0:Y:S08]  /*2ab0*/  MUFU.EX2 R108, R108 ;  /* 0x0000006c006c7308 */ /* 0x000e300000000800 */
[----:B------:R-:W-:Y:S08]  /*2ac0*/  MUFU.EX2 R54, R33 ;  /* 0x0000002100367308 */ /* 0x000ff00000000800 */
[----:B------:R-:W0:Y:S08]  /*2ad0*/  MUFU.EX2 R99, R31 ;  /* 0x0000001f00637308 */ /* 0x000e300000000800 */
[----:B------:R-:W-:Y:S08]  /*2ae0*/  MUFU.EX2 R109, R109 ;  /* 0x0000006d006d7308 */ /* 0x000ff00000000800 */
[----:B------:R-:W0:Y:S08]  /*2af0*/  MUFU.EX2 R110, R110 ;  /* 0x0000006e006e7308 */ /* 0x000e300000000800 */
[----:B------:R-:W-:Y:S08]  /*2b00*/  MUFU.EX2 R21, R28 ;  /* 0x0000001c00157308 */ /* 0x000ff00000000800 */
[----:B------:R-:W0:Y:S08]  /*2b10*/  MUFU.EX2 R114, R114 ;  /* 0x0000007200727308 */ /* 0x000e300000000800 */
[----:B------:R-:W0:Y:S08]  /*2b20*/  MUFU.EX2 R50, R32 ;  /* 0x0000002000327308 */ /* 0x000e300000000800 */
[----:B------:R-:W-:Y:S08]  /*2b30*/  MUFU.EX2 R115, R36 ;  /* 0x0000002400737308 */ /* 0x000ff00000000800 */
[----:B------:R-:W-:Y:S08]  /*2b40*/  MUFU.EX2 R98, R37 ;  /* 0x0000002500627308 */ /* 0x000ff00000000800 */
[----:B------:R-:W-:Y:S08]  /*2b50*/  MUFU.EX2 R117, R26 ;  /* 0x0000001a00757308 */ /* 0x000ff00000000800 */
[----:B------:R-:W0:Y:S08]  /*2b60*/  MUFU.EX2 R120, R27 ;  /* 0x0000001b00787308 */ /* 0x000e300000000800 */
[----:B------:R-:W0:Y:S08]  /*2b70*/  MUFU.EX2 R122, R122 ;  /* 0x0000007a007a7308 */ /* 0x000e300000000800 */
[----:B------:R-:W-:Y:S08]  /*2b80*/  MUFU.EX2 R121, R30 ;  /* 0x0000001e00797308 */ /* 0x000ff00000000800 */
[----:B------:R-:W0:Y:S08]  /*2b90*/  MUFU.EX2 R124, R38 ;  /* 0x00000026007c7308 */ /* 0x000e300000000800 */
[----:B------:R-:W-:Y:S08]  /*2ba0*/  MUFU.EX2 R118, R34 ;  /* 0x0000002200767308 */ /* 0x000ff00000000800 */
[----:B------:R5:W0:Y:S01]  /*2bb0*/  MUFU.EX2 R101, R24 ;  /* 0x0000001800657308 */ /* 0x000a220000000800 */
[-C--:B-1----:R-:W-:Y:S01]  /*2bc0*/  FMUL R72, R72, R53.reuse ;  /* 0x0000003548487220 */ /* 0x082fe20000400000 */
[-C--:B------:R-:W-:Y:S01]  /*2bd0*/  FMUL R73, R73, R53.reuse ;  /* 0x0000003549497220 */ /* 0x080fe20000400000 */
[-C--:B------:R-:W-:Y:S01]  /*2be0*/  FMUL R76, R76, R53.reuse ;  /* 0x000000354c4c7220 */ /* 0x080fe20000400000 */
[-C--:B------:R-:W-:Y:S01]  /*2bf0*/  FMUL R77, R77, R53.reuse ;  /* 0x000000354d4d7220 */ /* 0x080fe20000400000 */
[-C--:B------:R-:W-:Y:S01]  /*2c00*/  FMUL R80, R80, R53.reuse ;  /* 0x0000003550507220 */ /* 0x080fe20000400000 */
[-C--:B------:R-:W-:Y:S01]  /*2c10*/  FMUL R81, R81, R53.reuse ;  /* 0x0000003551517220 */ /* 0x080fe20000400000 */
[-C--:B------:R-:W-:Y:S01]  /*2c20*/  FMUL R84, R84, R53.reuse ;  /* 0x0000003554547220 */ /* 0x080fe20000400000 */
[----:B------:R-:W-:Y:S01]  /*2c30*/  FMUL R85, R85, R53 ;  /* 0x0000003555557220 */ /* 0x000fe20000400000 */
[-C--:B--2---:R-:W-:Y:S01]  /*2c40*/  FMUL R74, R74, R107.reuse ;  /* 0x0000006b4a4a7220 */ /* 0x084fe20000400000 */
[-C--:B------:R-:W-:Y:S01]  /*2c50*/  FMUL R75, R75, R107.reuse ;  /* 0x0000006b4b4b7220 */ /* 0x080fe20000400000 */
[-C--:B------:R-:W-:Y:S01]  /*2c60*/  FMUL R78, R78, R107.reuse ;  /* 0x0000006b4e4e7220 */ /* 0x080fe20000400000 */
[-C--:B------:R-:W-:Y:S01]  /*2c70*/  FMUL R79, R79, R107.reuse ;  /* 0x0000006b4f4f7220 */ /* 0x080fe20000400000 */
[-C--:B------:R-:W-:Y:S01]  /*2c80*/  FMUL R82, R82, R107.reuse ;  /* 0x0000006b52527220 */ /* 0x080fe20000400000 */
[-C--:B------:R-:W-:Y:S01]  /*2c90*/  FMUL R83, R83, R107.reuse ;  /* 0x0000006b53537220 */ /* 0x080fe20000400000 */
[-C--:B------:R-:W-:Y:S01]  /*2ca0*/  FMUL R86, R86, R107.reuse ;  /* 0x0000006b56567220 */ /* 0x080fe20000400000 */
[----:B------:R-:W-:Y:S01]  /*2cb0*/  FMUL R87, R87, R107 ;  /* 0x0000006b57577220 */ /* 0x000fe20000400000 */
[-C--:B---3--:R-:W-:Y:S01]  /*2cc0*/  FMUL R56, R56, R116.reuse ;  /* 0x0000007438387220 */ /* 0x088fe20000400000 */
[-C--:B------:R-:W-:Y:S01]  /*2cd0*/  FMUL R57, R57, R116.reuse ;  /* 0x0000007439397220 */ /* 0x080fe20000400000 */
[-C--:B------:R-:W-:Y:S01]  /*2ce0*/  FMUL R60, R60, R116.reuse ;  /* 0x000000743c3c7220 */ /* 0x080fe20000400000 */
[-C--:B------:R-:W-:Y:S01]  /*2cf0*/  FMUL R61, R61, R116.reuse ;  /* 0x000000743d3d7220 */ /* 0x080fe20000400000 */
[-C--:B------:R-:W-:Y:S01]  /*2d00*/  FMUL R64, R64, R116.reuse ;  /* 0x0000007440407220 */ /* 0x080fe20000400000 */
[-C--:B------:R-:W-:Y:S01]  /*2d10*/  FMUL R65, R65, R116.reuse ;  /* 0x0000007441417220 */ /* 0x080fe20000400000 */
[-C--:B------:R-:W-:Y:S01]  /*2d20*/  FMUL R68, R68, R116.reuse ;  /* 0x0000007444447220 */ /* 0x080fe20000400000 */
[----:B------:R-:W-:Y:S01]  /*2d30*/  FMUL R69, R69, R116 ;  /* 0x0000007445457220 */ /* 0x000fe20000400000 */
[-C--:B----4-:R-:W-:Y:S01]  /*2d40*/  FMUL R58, R58, R123.reuse ;  /* 0x0000007b3a3a7220 */ /* 0x090fe20000400000 */
[-C--:B------:R-:W-:Y:S01]  /*2d50*/  FMUL R59, R59, R123.reuse ;  /* 0x0000007b3b3b7220 */ /* 0x080fe20000400000 */
[-C--:B------:R-:W-:Y:S01]  /*2d60*/  FMUL R62, R62, R123.reuse ;  /* 0x0000007b3e3e7220 */ /* 0x080fe20000400000 */
[-C--:B------:R-:W-:Y:S01]  /*2d70*/  FMUL R63, R63, R123.reuse ;  /* 0x0000007b3f3f7220 */ /* 0x080fe20000400000 */
[-C--:B------:R-:W-:Y:S01]  /*2d80*/  FMUL R66, R66, R123.reuse ;  /* 0x0000007b42427220 */ /* 0x080fe20000400000 */
[-C--:B------:R-:W-:Y:S01]  /*2d90*/  FMUL R67, R67, R123.reuse ;  /* 0x0000007b43437220 */ /* 0x080fe20000400000 */
[-C--:B------:R-:W-:Y:S01]  /*2da0*/  FMUL R70, R70, R123.reuse ;  /* 0x0000007b46467220 */ /* 0x080fe20000400000 */
[----:B------:R-:W-:Y:S01]  /*2db0*/  FMUL R71, R71, R123 ;  /* 0x0000007b47477220 */ /* 0x000fe20000400000 */
[----:B-----5:R-:W-:-:S02]  /*2dc0*/  F2FP.BF16.F32.PACK_AB R24, R51, R40 ;  /* 0x000000283318723e */ /* 0x020fc400000010ff */
[----:B0-----:R-:W-:Y:S02]  /*2dd0*/  F2FP.BF16.F32.PACK_AB R25, R55, R46 ;  /* 0x0000002e3719723e */ /* 0x001fe400000010ff */
[----:B------:R-:W-:Y:S02]  /*2de0*/  F2FP.BF16.F32.PACK_AB R26, R41, R44 ;  /* 0x0000002c291a723e */ /* 0x000fe400000010ff */
[----:B------:R-:W-:Y:S02]  /*2df0*/  F2FP.BF16.F32.PACK_AB R27, R42, R19 ;  /* 0x000000132a1b723e */ /* 0x000fe400000010ff */
[----:B------:R-:W-:Y:S02]  /*2e00*/  F2FP.BF16.F32.PACK_AB R28, R48, R45 ;  /* 0x0000002d301c723e */ /* 0x000fe400000010ff */
[----:B------:R-:W-:Y:S02]  /*2e10*/  F2FP.BF16.F32.PACK_AB R29, R108, R47 ;  /* 0x0000002f6c1d723e */ /* 0x000fe400000010ff */
[----:B------:R-:W-:-:S02]  /*2e20*/  F2FP.BF16.F32.PACK_AB R30, R52, R49 ;  /* 0x00000031341e723e */ /* 0x000fc400000010ff */
[----:B------:R-:W-:Y:S02]  /*2e30*/  F2FP.BF16.F32.PACK_AB R31, R99, R54 ;  /* 0x00000036631f723e */ /* 0x000fe400000010ff */
[----:B------:R-:W-:Y:S02]  /*2e40*/  F2FP.BF16.F32.PACK_AB R32, R110, R109 ;  /* 0x0000006d6e20723e */ /* 0x000fe400000010ff */
[----:B------:R-:W-:Y:S02]  /*2e50*/  F2FP.BF16.F32.PACK_AB R34, R114, R21 ;  /* 0x000000157222723e */ /* 0x000fe400000010ff */
[----:B------:R-:W-:Y:S02]  /*2e60*/  F2FP.BF16.F32.PACK_AB R36, R111, R50 ;  /* 0x000000326f24723e */ /* 0x000fe400000010ff */
[----:B------:R-:W-:Y:S02]  /*2e70*/  F2FP.BF16.F32.PACK_AB R33, R120, R117 ;  /* 0x000000757821723e */ /* 0x000fe400000010ff */
[----:B------:R-:W-:-:S02]  /*2e80*/  F2FP.BF16.F32.PACK_AB R35, R122, R119 ;  /* 0x000000777a23723e */ /* 0x000fc400000010ff */
[----:B------:R-:W-:Y:S02]  /*2e90*/  F2FP.BF16.F32.PACK_AB R37, R124, R121 ;  /* 0x000000797c25723e */ /* 0x000fe400000010ff */
[----:B------:R-:W-:Y:S02]  /*2ea0*/  F2FP.BF16.F32.PACK_AB R38, R98, R115 ;  /* 0x000000736226723e */ /* 0x000fe400000010ff */
[----:B------:R-:W-:Y:S01]  /*2eb0*/  F2FP.BF16.F32.PACK_AB R39, R101, R118 ;  /* 0x000000766527723e */ /* 0x000fe200000010ff */
[----:B------:R-:W-:Y:S06]  /*2ec0*/  BAR.SYNC.DEFER_BLOCKING 0x0 ;  /* 0x0000000000007b1d */ /* 0x000fec0000010000 */
[----:B------:R-:W-:-:S06]  /*2ed0*/  WARPGROUP.ARRIVE ;  /* 0x00000000000079c5 */ /* 0x000fcc0000000000 */
[----:B------:R-:W-:Y:S01]  /*2ee0*/  HGMMA.64x32x16.F32.BF16 R72, R24, gdesc[UR8], R72 ;  /* 0x0060000818487df0 */ /* 0x000fe20008701848 */
[----:B------:R-:W-:Y:S01]  /*2ef0*/  FADD R51, R40, R51 ;  /* 0x0000003328337221 */ /* 0x000fe20000000000 */
        /* <DEDUP_REMOVED lines=15> */
[----:B------:R-:W-:Y:S03]  /*2ff0*/  HGMMA.64x32x16.F32.BF16 R72, R28, gdesc[UR12], R72 ;  /* 0x0060000c1c487df0 */ /* 0x000fe60008701848 */
        /* <DEDUP_REMOVED lines=12> */
[----:B------:R-:W-:-:S02]  /*30c0*/  FADD R118, R101, R118 ;  /* 0x0000007665767221 */ /* 0x000fc40000000000 */
[----:B------:R-:W0:Y:S04]  /*30d0*/  SHFL.BFLY PT, R18, R49, 0x2, 0x1f ;  /* 0x0c401f0031127f89 */ /* 0x000e2800000e0000 */
[----:B------:R-:W1:Y:S04]  /*30e0*/  SHFL.BFLY PT, R19, R54, 0x2, 0x1f ;  /* 0x0c401f0036137f89 */ /* 0x000e6800000e0000 */
[----:B------:R-:W2:Y:S04]  /*30f0*/  SHFL.BFLY PT, R40, R115, 0x2, 0x1f ;  /* 0x0c401f0073287f89 */ /* 0x000ea800000e0000 */
[----:B------:R-:W3:Y:S01]  /*3100*/  SHFL.BFLY PT, R21, R118, 0x2, 0x1f ;  /* 0x0c401f0076157f89 */ /* 0x000ee200000e0000 */
[----:B------:R-:W-:Y:S01]  /*3110*/  UIADD3 UR6, UP0, UR6, 0x20, URZ ;  /* 0x0000002006067890 */ /* 0x000fe2000ff1e03f */
[----:B------:R-:W-:Y:S01]  /*3120*/  HGMMA.64x32x16.F32.BF16 R56, R36, gdesc[UR12], R56, gsb0 ;  /* 0x0060000c24387df0 */ /* 0x000fe20008001838 */
[----:B0-----:R-:W-:Y:S01]  /*3130*/  FADD R18, R49, R18 ;  /* 0x0000001231127221 */ /* 0x001fe20000000000 */
[----:B-1----:R-:W-:Y:S01]  /*3140*/  FADD R20, R54, R19 ;  /* 0x0000001336147221 */ /* 0x002fe20000000000 */
[----:B--2---:R-:W-:Y:S01]  /*3150*/  FADD R40, R115, R40 ;  /* 0x0000002873287221 */ /* 0x004fe20000000000 */
[----:B---3--:R-:W-:-:S02]  /*3160*/  FADD R42, R118, R21 ;  /* 0x00000015762a7221 */ /* 0x008fc40000000000 */
[----:B------:R-:W0:Y:S01]  /*3170*/  SHFL.BFLY PT, R19, R18, 0x1, 0x1f ;  /* 0x0c201f0012137f89 */ /* 0x000e2200000e0000 */
[----:B------:R-:W-:-:S03]  /*3180*/  UIADD3.X UR7, URZ, UR7, URZ, UP0, !UPT ;  /* 0x000000073f077290 */ /* 0x000fc600087fe43f */
[----:B------:R-:W1:Y:S01]  /*3190*/  SHFL.BFLY PT, R21, R20, 0x1, 0x1f ;  /* 0x0c201f0014157f89 */ /* 0x000e6200000e0000 */
[----:B------:R-:W-:-:S03]  /*31a0*/  UISETP.GE.U32.AND UP0, UPT, UR6, UR24, UPT ;  /* 0x000000180600728c */ /* 0x000fc6000bf06070 */
[----:B------:R-:W2:Y:S04]  /*31b0*/  SHFL.BFLY PT, R41, R40, 0x1, 0x1f ;  /* 0x0c201f0028297f89 */ /* 0x000ea800000e0000 */
[----:B------:R-:W3:Y:S01]  /*31c0*/  SHFL.BFLY PT, R45, R42, 0x1, 0x1f ;  /* 0x0c201f002a2d7f89 */ /* 0x000ee200000e0000 */
[----:B------:R-:W-:-:S06]  /*31d0*/  UISETP.GE.U32.AND.EX UP0, UPT, UR7, URZ, UPT, UP0 ;  /* 0x0000003f0700728c */ /* 0x000fcc000bf06100 */
[----:B------:R-:W-:Y:S01]  /*31e0*/  PLOP3.LUT P0, PT, PT, PT, UP0, 0x80, 0x0 ;  /* 0x000000000000781c */ /* 0x000fe20003f0f008 */
[----:B------:R-:W-:Y:S02]  /*31f0*/  ULEA UR5, UR19, UR5, 0x5 ;  /* 0x0000000513057291 */ /* 0x000fe4000f8e283f */
[----:B------:R-:W-:Y:S01]  /*3200*/  ULEA UR4, UR17, UR4, 0x5 ;  /* 0x0000000411047291 */ /* 0x000fe2000f8e283f */
[----:B0-----:R-:W-:Y:S01]  /*3210*/  FADD R48, R18, R19 ;  /* 0x0000001312307221 */ /* 0x001fe20000000000 */
[--C-:B------:R-:W-:Y:S02]  /*3220*/  IMAD.MOV.U32 R18, RZ, RZ, R90.reuse ;  /* 0x000000ffff127224 */ /* 0x100fe400078e005a */
[----:B-1----:R-:W-:Y:S01]  /*3230*/  FADD R46, R20, R21 ;  /* 0x00000015142e7221 */ /* 0x002fe20000000000 */
[----:B------:R-:W-:Y:S02]  /*3240*/  IMAD.MOV.U32 R99, RZ, RZ, R90 ;  /* 0x000000ffff637224 */ /* 0x000fe400078e005a */
[----:B--2---:R-:W-:Y:S01]  /*3250*/  FADD R41, R40, R41 ;  /* 0x0000002928297221 */ /* 0x004fe20000000000 */
[----:B---3--:R-:W-:Y:S01]  /*3260*/  FADD R44, R42, R45 ;  /* 0x0000002d2a2c7221 */ /* 0x008fe20000000000 */
[----:B------:R-:W-:Y:S01]  /*3270*/  FFMA R100, R53, R100, R48 ;  /* 0x0000006435647223 */ /* 0x000fe20000000030 */
[----:B------:R-:W-:Y:S01]  /*3280*/  FFMA R102, R107, R102, R46 ;  /* 0x000000666b667223 */ /* 0x000fe2000000002e */
[----:B------:R-:W-:Y:S01]  /*3290*/  FFMA R103, R116, R103, R41 ;  /* 0x0000006774677223 */ /* 0x000fe20000000029 */
[----:B------:R-:W-:Y:S01]  /*32a0*/  FFMA R104, R123, R104, R44 ;  /* 0x000000687b687223 */ /* 0x000fe2000000002c */
[----:B------:R-:W-:Y:S01]  /*32b0*/  IMAD.MOV.U32 R101, RZ, RZ, R113 ;  /* 0x000000ffff657224 */ /* 0x000fe200078e0071 */
[----:B------:R-:W-:-:S02]  /*32c0*/  WARPGROUP.DEPBAR.LE gsb0, 0x0 ;  /* 0x00008000000079c5 */ /* 0x000fc40000010000 */
[----:B------:R-:W-:Y:S01]  /*32d0*/  MOV R98, R105 ;  /* 0x0000006900627202 */ /* 0x000fe20000000f00 */
[----:B------:R-:W-:Y:S01]  /*32e0*/  IMAD.MOV.U32 R90, RZ, RZ, R43 ;  /* 0x000000ffff5a7224 */ /* 0x000fe200078e002b */
[----:B------:R-:W-:Y:S06]  /*32f0*/  @!P0 BRA `(.L_x_1) ;  /* 0xffffffe000b48947 */ /* 0x000fec000383ffff */
.L_x_0:
[----:B------:R-:W-:Y:S01]  /*3300*/  FMUL R3, R70, 0.25 ;  /* 0x3e80000046037820 */ /* 0x000fe20000400000 */
[----:B------:R-:W-:Y:S01]  /*3310*/  FSETP.GT.AND P3, PT, |R104|, 8.50705917302346158658e+37, PT ;  /* 0x7e8000006800780b */ /* 0x000fe20003f64200 */
[----:B------:R-:W-:Y:S01]  /*3320*/  FMUL R5, R62, 0.25 ;  /* 0x3e8000003e057820 */ /* 0x000fe20000400000 */
[----:B------:R-:W-:Y:S01]  /*3330*/  FMUL R4, R71, 0.25 ;  /* 0x3e80000047047820 */ /* 0x000fe20000400000 */
[----:B------:R-:W-:Y:S01]  /*3340*/  FSETP.GT.AND P1, PT, |R103|, 8.50705917302346158658e+37, PT ;  /* 0x7e8000006700780b */ /* 0x000fe20003f24200 */
[----:B------:R-:W-:Y:S01]  /*3350*/  FMUL R8, R61, 0.25 ;  /* 0x3e8000003d087820 */ /* 0x000fe20000400000 */
[----:B------:R-:W-:Y:S01]  /*3360*/  FSEL R26, R3, R70, P3 ;  /* 0x00000046031a7208 */ /* 0x000fe20001800000 */
        /* <DEDUP_REMOVED lines=19> */
[C---:B------:R-:W-:Y:S01]  /*34a0*/  FSETP.GT.AND P0, PT, |R102|.reuse, 8.50705917302346158658e+37, PT ;  /* 0x7e8000006600780b */ /* 0x040fe20003f04200 */
[----:B------:R-:W-:Y:S01]  /*34b0*/  FMUL R9, R102, 8388608 ;  /* 0x4b00000066097820 */ /* 0x000fe20000400000 */
        /* <DEDUP_REMOVED lines=10> */
[----:B------:R-:W-:Y:S01]  /*3560*/  FSETP.GT.AND P2, PT, |R100|, 8.50705917302346158658e+37, PT ;  /* 0x7e8000006400780b */ /* 0x000fe20003f44200 */
[----:B------:R-:W-:Y:S01]  /*3570*/  FMUL R10, R103, 8388608 ;  /* 0x4b000000670a7820 */ /* 0x000fe20000400000 */
[----:B------:R-:W-:Y:S01]  /*3580*/  IADD3 R23, R96, UR21, R97 ;  /* 0x0000001560177c10 */ /* 0x000fe2000fffe061 */
[----:B------:R-:W-:Y:S01]  /*3590*/  FMUL R7, R78, 0.25 ;  /* 0x3e8000004e077820 */ /* 0x000fe20000400000 */
[----:B------:R-:W-:Y:S01]  /*35a0*/  LOP3.LUT R6, R0, 0xe0, RZ, 0xc0, !PT ;  /* 0x000000e000067812 */ /* 0x000fe200078ec0ff */
[----:B------:R-:W-:Y:S01]  /*35b0*/  IMAD.MOV.U32 R50, RZ, RZ, 0x3dc6b27f ;  /* 0x3dc6b27fff327424 */ /* 0x000fe200078e00ff */
[----:B------:R-:W-:Y:S01]  /*35c0*/  FSEL R74, R5, R74, P0 ;  /* 0x0000004a054a7208 */ /* 0x000fe20000000000 */
[----:B------:R-:W-:Y:S01]  /*35d0*/  FMUL R5, R76, 0.25 ;  /* 0x3e8000004c057820 */ /* 0x000fe20000400000 */
[----:B------:R-:W-:Y:S01]  /*35e0*/  FSEL R39, R3, R84, P2 ;  /* 0x0000005403277208 */ /* 0x000fe20001000000 */
[----:B------:R-:W-:Y:S01]  /*35f0*/  FMUL R3, R80, 0.25 ;  /* 0x3e80000050037820 */ /* 0x000fe20000400000 */
[----:B------:R-:W-:Y:S01]  /*3600*/  LEA R23, R6, R23, 0x3 ;  /* 0x0000001706177211 */ /* 0x000fe200078e18ff */
[----:B------:R-:W-:Y:S01]  /*3610*/  FMUL R6, R67, 0.25 ;  /* 0x3e80000043067820 */ /* 0x000fe20000400000 */
[----:B------:R-:W-:Y:S01]  /*3620*/  FSEL R42, R8, R75, P0 ;  /* 0x0000004b082a7208 */ /* 0x000fe20000000000 */
[----:B------:R-:W-:Y:S01]  /*3630*/  FMUL R8, R100, 8388608 ;  /* 0x4b00000064087820 */ /* 0x000fe20000400000 */
[----:B------:R-:W-:Y:S01]  /*3640*/  FSEL R32, R4, R83, P0 ;  /* 0x0000005304207208 */ /* 0x000fe20000000000 */
[----:B------:R-:W-:Y:S01]  /*3650*/  FMUL R4, R85, 0.25 ;  /* 0x3e80000055047820 */ /* 0x000fe20000400000 */
[----:B------:R-:W-:Y:S01]  /*3660*/  FSETP.GEU.AND P5, PT, R100, 1.175494350822287508e-38, PT ;  /* 0x008000006400780b */ /* 0x000fe20003fae000 */
[----:B------:R-:W-:Y:S01]  /*3670*/  BAR.SYNC.DEFER_BLOCKING 0x0 ;  /* 0x0000000000007b1d */ /* 0x000fe20000010000 */
[----:B------:R-:W-:-:S02]  /*3680*/  FSEL R41, R3, R80, P2 ;  /* 0x0000005003297208 */ /* 0x000fc40001000000 */
[----:B------:R-:W-:Y:S01]  /*3690*/  FSEL R51, R5, R76, P2 ;  /* 0x0000004c05337208 */ /* 0x000fe20001000000 */
[----:B------:R-:W-:Y:S01]  /*36a0*/  FMUL R5, R104, 8388608 ;  /* 0x4b00000068057820 */ /* 0x000fe20000400000 */
[----:B------:R-:W-:Y:S01]  /*36b0*/  FSEL R15, R6, R67, P3 ;  /* 0x00000043060f7208 */ /* 0x000fe20001800000 */
[----:B------:R-:W-:Y:S01]  /*36c0*/  FMUL R6, R59, 0.25 ;  /* 0x3e8000003b067820 */ /* 0x000fe20000400000 */
[----:B------:R-:W-:Y:S01]  /*36d0*/  FSETP.GEU.AND P6, PT, R102, 1.175494350822287508e-38, PT ;  /* 0x008000006600780b */ /* 0x000fe20003fce000 */
[----:B------:R-:W0:Y:S01]  /*36e0*/  LDC R71, c[0x0][0x278] ;  /* 0x00009e00ff477b82 */ /* 0x000e220000000800 */
[----:B------:R-:W-:Y:S01]  /*36f0*/  FSEL R8, R8, R100, !P5 ;  /* 0x0000006408087208 */ /* 0x000fe20006800000 */
[----:B------:R-:W-:Y:S01]  /*3700*/  ULDC.64 UR4, c[0x0][0x270] ;  /* 0x00009c0000047ab9 */ /* 0x000fe20000000a00 */
[----:B------:R-:W-:Y:S01]  /*3710*/  FSEL R3, RZ, -23, P5 ;  /* 0xc1b80000ff037808 */ /* 0x000fe20002800000 */
[----:B------:R-:W-:Y:S01]  /*3720*/  UIMAD UR4, UR20, UR4, URZ ;  /* 0x00000004140472a4 */ /* 0x000fe2000f8e023f */
[----:B------:R-:W-:Y:S01]  /*3730*/  FSEL R85, R4, R85, P2 ;  /* 0x0000005504557208 */ /* 0x000fe20001000000 */
[----:B------:R-:W-:Y:S01]  /*3740*/  FMUL R4, R77, 0.25 ;  /* 0x3e8000004d047820 */ /* 0x000fe20000400000 */
[----:B------:R-:W-:-:S02]  /*3750*/  FSETP.GEU.AND P4, PT, R103, 1.175494350822287508e-38, PT ;  /* 0x008000006700780b */ /* 0x000fc40003f8e000 */
[C---:B------:R-:W-:Y:S02]  /*3760*/  FSETP.GEU.AND P5, PT, R104.reuse, 1.175494350822287508e-38, PT ;  /* 0x008000006800780b */ /* 0x040fe40003fae000 */
[----:B------:R-:W-:Y:S02]  /*3770*/  FSEL R9, R9, R102, !P6 ;  /* 0x0000006609097208 */ /* 0x000fe40007000000 */
[----:B------:R-:W-:Y:S02]  /*3780*/  FSEL R16, RZ, -23, P6 ;  /* 0xc1b80000ff107808 */ /* 0x000fe40003000000 */
[----:B------:R-:W-:Y:S02]  /*3790*/  FSETP.GEU.AND P6, PT, |R104|, 1.175494350822287508e-38, PT ;  /* 0x008000006800780b */ /* 0x000fe40003fce200 */
[----:B------:R-:W-:Y:S02]  /*37a0*/  FSEL R10, R10, R103, !P4 ;  /* 0x000000670a0a7208 */ /* 0x000fe40006000000 */
[----:B------:R-:W-:-:S02]  /*37b0*/  FSEL R17, RZ, -23, P4 ;  /* 0xc1b80000ff117808 */ /* 0x000fc40002000000 */
[----:B------:R-:W-:Y:S01]  /*37c0*/  FSEL R12, R5, R104, !P5 ;  /* 0x00000068050c7208 */ /* 0x000fe20006800000 */
[----:B------:R-:W-:Y:S01]  /*37d0*/  @P3 FMUL R104, R104, 0.25 ;  /* 0x3e80000068683820 */ /* 0x000fe20000400000 */
[----:B------:R-:W-:Y:S01]  /*37e0*/  FSEL R59, R6, R59, P3 ;  /* 0x0000003b063b7208 */ /* 0x000fe20001800000 */
[----:B------:R-:W-:Y:S01]  /*37f0*/  FMUL R6, R65, 0.25 ;  /* 0x3e80000041067820 */ /* 0x000fe20000400000 */
[C---:B------:R-:W-:Y:S01]  /*3800*/  FSETP.GEU.AND P4, PT, |R103|.reuse, 1.175494350822287508e-38, PT ;  /* 0x008000006700780b */ /* 0x040fe20003f8e200 */
[----:B------:R-:W-:Y:S01]  /*3810*/  @P1 FMUL R103, R103, 0.25 ;  /* 0x3e80000067671820 */ /* 0x000fe20000400000 */
[----:B------:R-:W-:Y:S01]  /*3820*/  FSEL R77, R4, R77, P2 ;  /* 0x0000004d044d7208 */ /* 0x000fe20001000000 */
[----:B------:R-:W-:Y:S01]  /*3830*/  VIADD R4, R8, 0xc0cafb0d ;  /* 0xc0cafb0d08047836 */ /* 0x000fe20000000000 */
[C---:B------:R-:W-:Y:S01]  /*3840*/  FSETP.GEU.AND P3, PT, |R102|.reuse, 1.175494350822287508e-38, PT ;  /* 0x008000006600780b */ /* 0x040fe20003f6e200 */
[----:B------:R-:W-:Y:S01]  /*3850*/  @P0 FMUL R102, R102, 0.25 ;  /* 0x3e80000066660820 */ /* 0x000fe20000400000 */
[----:B------:R-:W-:Y:S01]  /*3860*/  FSEL R31, R6, R65, P1 ;  /* 0x00000041061f7208 */ /* 0x000fe20000800000 */
[----:B------:R-:W-:Y:S01]  /*3870*/  FMUL R6, R87, 0.25 ;  /* 0x3e80000057067820 */ /* 0x000fe20000400000 */
[----:B------:R-:W-:Y:S01]  /*3880*/  LOP3.LUT R5, R4, 0xff800000, RZ, 0xc0, !PT ;  /* 0xff80000004057812 */ /* 0x000fe200078ec0ff */
[----:B------:R-:W-:Y:S01]  /*3890*/  VIADD R11, R12, 0xc0cafb0d ;  /* 0xc0cafb0d0c0b7836 */ /* 0x000fe20000000000 */
[----:B------:R-:W-:Y:S01]  /*38a0*/  FSEL R78, R7, R78, P0 ;  /* 0x0000004e074e7208 */ /* 0x000fe20000000000 */
[----:B------:R-:W-:Y:S01]  /*38b0*/  FMUL R7, R72, 0.25 ;  /* 0x3e80000048077820 */ /* 0x000fe20000400000 */
[----:B------:R-:W-:Y:S01]  /*38c0*/  I2FP.F32.S32 R4, R5 ;  /* 0x0000000500047245 */ /* 0x000fe20000201400 */
[----:B------:R-:W-:Y:S01]  /*38d0*/  @!P4 FMUL R103, R103, 16777216 ;  /* 0x4b8000006767c820 */ /* 0x000fe20000400000 */
[----:B------:R-:W-:Y:S01]  /*38e0*/  FSEL R30, R6, R87, P0 ;  /* 0x00000057061e7208 */ /* 0x000fe20000000000 */
[----:B------:R-:W-:Y:S01]  /*38f0*/  FMUL R6, R79, 0.25 ;  /* 0x3e8000004f067820 */ /* 0x000fe20000400000 */
[----:B------:R-:W-:Y:S01]  /*3900*/  LOP3.LUT R47, R11, 0xff800000, RZ, 0xc0, !PT ;  /* 0xff8000000b2f7812 */ /* 0x000fe200078ec0ff */
[----:B------:R-:W-:Y:S01]  /*3910*/  @!P3 FMUL R102, R102, 16777216 ;  /* 0x4b8000006666b820 */ /* 0x000fe20000400000 */
[----:B------:R-:W-:Y:S01]  /*3920*/  FFMA.FTZ R3, R4, 1.1920928955078125e-07, R3 ;  /* 0x3400000004037823 */ /* 0x000fe20000010003 */
[----:B------:R-:W-:Y:S01]  /*3930*/  FSEL R55, R7, R72, P2 ;  /* 0x0000004807377208 */ /* 0x000fe20001000000 */
[----:B------:R-:W1:Y:S01]  /*3940*/  MUFU.RCP R4, R103 ;  /* 0x0000006700047308 */ /* 0x000e620000001000 */
[----:B------:R-:W-:Y:S01]  /*3950*/  FSEL R40, R6, R79, P0 ;  /* 0x0000004f06287208 */ /* 0x000fe20000000000 */
[----:B------:R-:W-:Y:S01]  /*3960*/  FMUL R6, R81, 0.25 ;  /* 0x3e80000051067820 */ /* 0x000fe20000400000 */
[----:B------:R-:W-:Y:S01]  /*3970*/  VIADD R7, R10, 0xc0cafb0d ;  /* 0xc0cafb0d0a077836 */ /* 0x000fe20000000000 */
[----:B------:R-:W-:Y:S01]  /*3980*/  FSEL R19, RZ, -23, P5 ;  /* 0xc1b80000ff137808 */ /* 0x000fe20002800000 */
[----:B------:R-:W-:Y:S01]  /*3990*/  @!P4 FMUL R27, R27, 16777216 ;  /* 0x4b8000001b1bc820 */ /* 0x000fe20000400000 */
[----:B------:R-:W-:Y:S01]  /*39a0*/  I2FP.F32.S32 R24, R47 ;  /* 0x0000002f00187245 */ /* 0x000fe20000201400 */
[----:B------:R-:W-:Y:S01]  /*39b0*/  @!P3 FMUL R30, R30, 16777216 ;  /* 0x4b8000001e1eb820 */ /* 0x000fe20000400000 */
[----:B------:R-:W2:Y:S01]  /*39c0*/  MUFU.RCP R11, R102 ;  /* 0x00000066000b7308 */ /* 0x000ea20000001000 */
[----:B------:R-:W-:Y:S01]  /*39d0*/  FSEL R81, R6, R81, P2 ;  /* 0x0000005106517208 */ /* 0x000fe20001000000 */
[----:B------:R-:W-:Y:S01]  /*39e0*/  FMUL R6, R73, 0.25 ;  /* 0x3e80000049067820 */ /* 0x000fe20000400000 */
[----:B------:R-:W-:Y:S01]  /*39f0*/  FSETP.GEU.AND P1, PT, |R100|, 1.175494350822287508e-38, PT ;  /* 0x008000006400780b */ /* 0x000fe20003f2e200 */
[----:B------:R-:W-:Y:S01]  /*3a00*/  @!P3 FMUL R40, R40, 16777216 ;  /* 0x4b8000002828b820 */ /* 0x000fe20000400000 */
[----:B------:R-:W-:Y:S01]  /*3a10*/  @!P3 FMUL R42, R42, 16777216 ;  /* 0x4b8000002a2ab820 */ /* 0x000fe20000400000 */
[----:B------:R-:W-:Y:S01]  /*3a20*/  @!P3 FMUL R74, R74, 16777216 ;  /* 0x4b8000004a4ab820 */ /* 0x000fe20000400000 */
[----:B------:R-:W-:Y:S01]  /*3a30*/  FSEL R73, R6, R73, P2 ;  /* 0x0000004906497208 */ /* 0x000fe20001000000 */
[----:B------:R-:W-:Y:S01]  /*3a40*/  @!P3 FMUL R86, R86, 16777216 ;  /* 0x4b8000005656b820 */ /* 0x000fe20000400000 */
[----:B------:R-:W-:Y:S01]  /*3a50*/  IADD3 R6, R9, -0x3f3504f3, RZ ;  /* 0xc0cafb0d09067810 */ /* 0x000fe20007ffe0ff */
[----:B------:R-:W-:Y:S01]  /*3a60*/  @!P3 FMUL R32, R32, 16777216 ;  /* 0x4b8000002020b820 */ /* 0x000fe20000400000 */
[----:B------:R-:W-:Y:S01]  /*3a70*/  LOP3.LUT R45, R7, 0xff800000, RZ, 0xc0, !PT ;  /* 0xff800000072d7812 */ /* 0x000fe200078ec0ff */
[----:B------:R-:W-:Y:S01]  /*3a80*/  @!P3 FMUL R38, R38, 16777216 ;  /* 0x4b8000002626b820 */ /* 0x000fe20000400000 */
[----:B------:R-:W-:Y:S01]  /*3a90*/  @!P3 FMUL R78, R78, 16777216 ;  /* 0x4b8000004e4eb820 */ /* 0x000fe20000400000 */
[----:B------:R-:W-:Y:S01]  /*3aa0*/  IADD3 R5, R8, -R5, RZ ;  /* 0x8000000508057210 */ /* 0x000fe20007ffe0ff */
[----:B------:R-:W-:Y:S01]  /*3ab0*/  FFMA.FTZ R19, R24, 1.1920928955078125e-07, R19 ;  /* 0x3400000018137823 */ /* 0x000fe20000010013 */
[----:B-1----:R-:W-:Y:S01]  /*3ac0*/  FMUL R36, R4, R27 ;  /* 0x0000001b04247220 */ /* 0x002fe20000400000 */
[----:B------:R-:W-:Y:S01]  /*3ad0*/  LOP3.LUT R46, R6, 0xff800000, RZ, 0xc0, !PT ;  /* 0xff800000062e7812 */ /* 0x000fe200078ec0ff */
[C---:B--2---:R-:W-:Y:S01]  /*3ae0*/  FMUL R27, R11.reuse, R30 ;  /* 0x0000001e0b1b7220 */ /* 0x044fe20000400000 */
[C---:B------:R-:W-:Y:S01]  /*3af0*/  FMUL R37, R11.reuse, R40 ;  /* 0x000000280b257220 */ /* 0x040fe20000400000 */
[C---:B------:R-:W-:Y:S01]  /*3b00*/  FMUL R24, R11.reuse, R42 ;  /* 0x0000002a0b187220 */ /* 0x040fe20000400000 */
[C---:B------:R-:W-:Y:S01]  /*3b10*/  FMUL R53, R11.reuse, R74 ;  /* 0x0000004a0b357220 */ /* 0x040fe20000400000 */
[----:B------:R-:W-:Y:S01]  /*3b20*/  I2FP.F32.S32 R6, R45 ;  /* 0x0000002d00067245 */ /* 0x000fe20000201400 */
[C---:B------:R-:W-:Y:S01]  /*3b30*/  FMUL R30, R11.reuse, R86 ;  /* 0x000000560b1e7220 */ /* 0x040fe20000400000 */
[C---:B------:R-:W-:Y:S01]  /*3b40*/  FMUL R35, R11.reuse, R32 ;  /* 0x000000200b237220 */ /* 0x040fe20000400000 */
[C---:B------:R-:W-:Y:S01]  /*3b50*/  FMUL R38, R11.reuse, R38 ;  /* 0x000000260b267220 */ /* 0x040fe20000400000 */
[----:B------:R-:W-:Y:S01]  /*3b60*/  FMUL R40, R11, R78 ;  /* 0x0000004e0b287220 */ /* 0x000fe20000400000 */
[----:B------:R-:W-:Y:S01]  /*3b70*/  FADD R11, R5, -1 ;  /* 0xbf800000050b7421 */ /* 0x000fe20000000000 */
[----:B------:R-:W-:Y:S01]  /*3b80*/  @!P4 FMUL R57, R57, 16777216 ;  /* 0x4b8000003939c820 */ /* 0x000fe20000400000 */
[----:B------:R-:W-:Y:S01]  /*3b90*/  @!P4 FMUL R29, R29, 16777216 ;  /* 0x4b8000001d1dc820 */ /* 0x000fe20000400000 */
[----:B------:R-:W-:Y:S01]  /*3ba0*/  I2FP.F32.S32 R7, R46 ;  /* 0x0000002e00077245 */ /* 0x000fe20000201400 */
[----:B------:R-:W-:Y:S01]  /*3bb0*/  @P2 FMUL R100, R100, 0.25 ;  /* 0x3e80000064642820 */ /* 0x000fe20000400000 */
[----:B------:R-:W-:Y:S01]  /*3bc0*/  F2FP.BF16.F32.PACK_AB R5, R24, R53 ;  /* 0x000000351805723e */ /* 0x000fe200000010ff */
[----:B------:R-:W-:Y:S01]  /*3bd0*/  IMAD.IADD R46, R9, 0x1, -R46 ;  /* 0x00000001092e7824 */ /* 0x000fe200078e0a2e */
[----:B------:R-:W-:Y:S01]  /*3be0*/  IADD3 R45, R10, -R45, RZ ;  /* 0x8000002d0a2d7210 */ /* 0x000fe20007ffe0ff */
[----:B------:R-:W-:Y:S01]  /*3bf0*/  @!P6 FMUL R104, R104, 16777216 ;  /* 0x4b8000006868e820 */ /* 0x000fe20000400000 */
[----:B------:R-:W-:Y:S01]  /*3c00*/  FFMA.FTZ R17, R6, 1.1920928955078125e-07, R17 ;  /* 0x3400000006117823 */ /* 0x000fe20000010011 */
[----:B------:R-:W-:Y:S01]  /*3c10*/  FFMA.FTZ R24, R11, R50, -0.16845393180847167969 ;  /* 0xbe2c7f300b187423 */ /* 0x000fe20000010032 */
[C---:B------:R-:W-:Y:S01]  /*3c20*/  FMUL R6, R4.reuse, R57 ;  /* 0x0000003904067220 */ /* 0x040fe20000400000 */
[----:B------:R-:W-:Y:S01]  /*3c30*/  FMUL R49, R4, R29 ;  /* 0x0000001d04317220 */ /* 0x000fe20000400000 */
[----:B------:R-:W-:Y:S01]  /*3c40*/  @!P1 FMUL R100, R100, 16777216 ;  /* 0x4b80000064649820 */ /* 0x000fe20000400000 */
[----:B------:R-:W-:-:S02]  /*3c50*/  IMAD.IADD R48, R12, 0x1, -R47 ;  /* 0x000000010c307824 */ /* 0x000fc400078e0a2f */
[----:B------:R-:W-:Y:S01]  /*3c60*/  FADD R46, R46, -1 ;  /* 0xbf8000002e2e7421 */ /* 0x000fe20000000000 */
[----:B------:R-:W-:Y:S01]  /*3c70*/  FFMA.FTZ R24, R11, R24, 0.1716887056827545166 ;  /* 0x3e2fcf2a0b187423 */ /* 0x000fe20000010018 */
[----:B------:R-:W-:Y:S01]  /*3c80*/  FADD R47, R45, -1 ;  /* 0xbf8000002d2f7421 */ /* 0x000fe20000000000 */
[----:B------:R-:W1:Y:S01]  /*3c90*/  MUFU.RCP R104, R104 ;  /* 0x0000006800687308 */ /* 0x000e620000001000 */
[----:B------:R-:W-:Y:S01]  /*3ca0*/  F2FP.BF16.F32.PACK_AB R6, R6, R49 ;  /* 0x000000310606723e */ /* 0x000fe200000010ff */
[----:B------:R-:W-:Y:S01]  /*3cb0*/  FADD R49, R48, -1 ;  /* 0xbf80000030317421 */ /* 0x000fe20000000000 */
[C---:B------:R-:W-:Y:S01]  /*3cc0*/  FFMA.FTZ R45, R46.reuse, R50, -0.16845393180847167969 ;  /* 0xbe2c7f302e2d7423 */ /* 0x040fe20000010032 */
[----:B------:R-:W-:Y:S01]  /*3cd0*/  FFMA.FTZ R24, R11, R24, -0.17900948226451873779 ;  /* 0xbe374e430b187423 */ /* 0x000fe20000010018 */
[----:B------:R-:W-:Y:S01]  /*3ce0*/  FFMA.FTZ R48, R47, R50, -0.16845393180847167969 ;  /* 0xbe2c7f302f307423 */ /* 0x000fe20000010032 */
[----:B------:R-:W-:Y:S01]  /*3cf0*/  @!P4 FMUL R25, R25, 16777216 ;  /* 0x4b8000001919c820 */ /* 0x000fe20000400000 */
[C---:B------:R-:W-:Y:S01]  /*3d00*/  FFMA.FTZ R45, R46.reuse, R45, 0.1716887056827545166 ;  /* 0x3e2fcf2a2e2d7423 */ /* 0x040fe2000001002d */
[----:B------:R-:W2:Y:S01]  /*3d10*/  MUFU.RCP R44, R100 ;  /* 0x00000064002c7308 */ /* 0x000ea20000001000 */
[----:B------:R-:W-:Y:S01]  /*3d20*/  FFMA.FTZ R24, R11, R24, 0.20512372255325317383 ;  /* 0x3e520bf40b187423 */ /* 0x000fe20000010018 */
[----:B------:R-:W-:Y:S01]  /*3d30*/  FFMA.FTZ R48, R47, R48, 0.1716887056827545166 ;  /* 0x3e2fcf2a2f307423 */ /* 0x000fe20000010030 */
[----:B------:R-:W-:Y:S01]  /*3d40*/  FFMA.FTZ R45, R46, R45, -0.17900948226451873779 ;  /* 0xbe374e432e2d7423 */ /* 0x000fe2000001002d */
[----:B------:R-:W-:Y:S01]  /*3d50*/  @!P4 FMUL R28, R28, 16777216 ;  /* 0x4b8000001c1cc820 */ /* 0x000fe20000400000 */
[----:B------:R-:W-:Y:S01]  /*3d60*/  FFMA.FTZ R24, R11, R24, -0.24046532809734344482 ;  /* 0xbe763c8b0b187423 */ /* 0x000fe20000010018 */
[----:B------:R-:W-:Y:S01]  /*3d70*/  FFMA.FTZ R48, R47, R48, -0.17900948226451873779 ;  /* 0xbe374e432f307423 */ /* 0x000fe20000010030 */
[----:B------:R-:W-:Y:S01]  /*3d80*/  @!P4 FMUL R31, R31, 16777216 ;  /* 0x4b8000001f1fc820 */ /* 0x000fe20000400000 */
[----:B------:R-:W-:Y:S01]  /*3d90*/  @!P4 FMUL R34, R34, 16777216 ;  /* 0x4b8000002222c820 */ /* 0x000fe20000400000 */
[----:B------:R-:W-:Y:S01]  /*3da0*/  @!P4 FMUL R33, R33, 16777216 ;  /* 0x4b8000002121c820 */ /* 0x000fe20000400000 */
[----:B------:R-:W-:Y:S01]  /*3db0*/  @!P6 FMUL R59, R59, 16777216 ;  /* 0x4b8000003b3be820 */ /* 0x000fe20000400000 */
[----:B------:R-:W-:Y:S01]  /*3dc0*/  @!P6 FMUL R58, R58, 16777216 ;  /* 0x4b8000003a3ae820 */ /* 0x000fe20000400000 */
[----:B------:R-:W-:Y:S01]  /*3dd0*/  @!P1 FMUL R73, R73, 16777216 ;  /* 0x4b80000049499820 */ /* 0x000fe20000400000 */
[----:B------:R-:W-:Y:S01]  /*3de0*/  @!P1 FMUL R55, R55, 16777216 ;  /* 0x4b80000037379820 */ /* 0x000fe20000400000 */
[----:B------:R-:W-:Y:S01]  /*3df0*/  FFMA.FTZ R45, R46, R45, 0.20512372255325317383 ;  /* 0x3e520bf42e2d7423 */ /* 0x000fe2000001002d */
[----:B------:R-:W-:Y:S01]  /*3e00*/  FFMA.FTZ R24, R11, R24, 0.28857114911079406738 ;  /* 0x3e93bf990b187423 */ /* 0x000fe20000010018 */
[----:B------:R-:W-:Y:S01]  /*3e10*/  FFMA.FTZ R48, R47, R48, 0.20512372255325317383 ;  /* 0x3e520bf42f307423 */ /* 0x000fe20000010030 */
[----:B------:R-:W-:Y:S01]  /*3e20*/  FFMA.FTZ R16, R7, 1.1920928955078125e-07, R16 ;  /* 0x3400000007107823 */ /* 0x000fe20000010010 */
[C---:B------:R-:W-:Y:S01]  /*3e30*/  FMUL R25, R4.reuse, R25 ;  /* 0x0000001904197220 */ /* 0x040fe20000400000 */
[C---:B------:R-:W-:Y:S01]  /*3e40*/  FMUL R28, R4.reuse, R28 ;  /* 0x0000001c041c7220 */ /* 0x040fe20000400000 */
[C---:B------:R-:W-:Y:S01]  /*3e50*/  FMUL R31, R4.reuse, R31 ;  /* 0x0000001f041f7220 */ /* 0x040fe20000400000 */
[C---:B------:R-:W-:Y:S01]  /*3e60*/  FMUL R34, R4.reuse, R34 ;  /* 0x0000002204227220 */ /* 0x040fe20000400000 */
[----:B------:R-:W-:Y:S01]  /*3e70*/  FMUL R33, R4, R33 ;  /* 0x0000002104217220 */ /* 0x000fe20000400000 */
[C---:B-1----:R-:W-:Y:S01]  /*3e80*/  FMUL R7, R104.reuse, R59 ;  /* 0x0000003b68077220 */ /* 0x042fe20000400000 */
[----:B------:R-:W-:Y:S01]  /*3e90*/  FMUL R58, R104, R58 ;  /* 0x0000003a683a7220 */ /* 0x000fe20000400000 */
[C---:B--2---:R-:W-:Y:S01]  /*3ea0*/  FMUL R4, R44.reuse, R73 ;  /* 0x000000492c047220 */ /* 0x044fe20000400000 */
[----:B------:R-:W-:Y:S01]  /*3eb0*/  FMUL R55, R44, R55 ;  /* 0x000000372c377220 */ /* 0x000fe20000400000 */
[C---:B------:R-:W-:Y:S01]  /*3ec0*/  FFMA.FTZ R45, R46.reuse, R45, -0.24046532809734344482 ;  /* 0xbe763c8b2e2d7423 */ /* 0x040fe2000001002d */
[----:B------:R-:W-:Y:S01]  /*3ed0*/  FFMA.FTZ R24, R11, R24, -0.36067417263984680176 ;  /* 0xbeb8aa490b187423 */ /* 0x000fe20000010018 */
[----:B------:R-:W-:Y:S01]  /*3ee0*/  FFMA.FTZ R48, R47, R48, -0.24046532809734344482 ;  /* 0xbe763c8b2f307423 */ /* 0x000fe20000010030 */
[----:B------:R-:W-:Y:S01]  /*3ef0*/  F2FP.BF16.F32.PACK_AB R7, R7, R58 ;  /* 0x0000003a0707723e */ /* 0x000fe200000010ff */
[----:B------:R-:W-:Y:S01]  /*3f00*/  FFMA.FTZ R45, R46, R45, 0.28857114911079406738 ;  /* 0x3e93bf992e2d7423 */ /* 0x000fe2000001002d */
[----:B------:R-:W-:Y:S01]  /*3f10*/  F2FP.BF16.F32.PACK_AB R4, R4, R55 ;  /* 0x000000370404723e */ /* 0x000fe200000010ff */
[----:B------:R-:W-:Y:S01]  /*3f20*/  FFMA.FTZ R24, R11, R24, 0.48089820146560668945 ;  /* 0x3ef6384a0b187423 */ /* 0x000fe20000010018 */
[----:B------:R-:W-:Y:S01]  /*3f30*/  FFMA.FTZ R48, R47, R48, 0.28857114911079406738 ;  /* 0x3e93bf992f307423 */ /* 0x000fe20000010030 */
[----:B------:R-:W-:Y:S01]  /*3f40*/  FFMA.FTZ R45, R46, R45, -0.36067417263984680176 ;  /* 0xbeb8aa492e2d7423 */ /* 0x000fe2000001002d */
[----:B------:R-:W-:Y:S01]  /*3f50*/  ISETP.GE.U32.AND P0, PT, R8, 0x7f800000, PT ;  /* 0x7f8000000800780c */ /* 0x000fe20003f06070 */
[----:B------:R-:W-:Y:S01]  /*3f60*/  FFMA.FTZ R24, R11, R24, -0.72134751081466674805 ;  /* 0xbf38aa3b0b187423 */ /* 0x000fe20000010018 */
[----:B------:R-:W-:Y:S01]  /*3f70*/  FFMA.FTZ R48, R47, R48, -0.36067417263984680176 ;  /* 0xbeb8aa492f307423 */ /* 0x000fe20000010030 */
[----:B------:R1:W-:Y:S01]  /*3f80*/  STSM.16.M88.4 [R23], R4 ;  /* 0x0000000417007844 */ /* 0x0003e20000000200 */
[C---:B------:R-:W-:Y:S01]  /*3f90*/  FFMA.FTZ R45, R46.reuse, R45, 0.48089820146560668945 ;  /* 0x3ef6384a2e2d7423 */ /* 0x040fe2000001002d */
[----:B------:R-:W-:Y:S01]  /*3fa0*/  FMUL R24, R11, R24 ;  /* 0x000000180b187220 */ /* 0x000fe20000400000 */
[----:B------:R-:W-:Y:S01]  /*3fb0*/  FFMA.FTZ R48, R47, R48, 0.48089820146560668945 ;  /* 0x3ef6384a2f307423 */ /* 0x000fe20000010030 */
[----:B------:R-:W-:Y:S01]  /*3fc0*/  @!P1 FMUL R85, R85, 16777216 ;  /* 0x4b80000055559820 */ /* 0x000fe20000400000 */
[----:B------:R-:W-:Y:S01]  /*3fd0*/  @!P1 FMUL R39, R39, 16777216 ;  /* 0x4b80000027279820 */ /* 0x000fe20000400000 */
[----:B------:R-:W-:Y:S01]  /*3fe0*/  @!P1 FMUL R81, R81, 16777216 ;  /* 0x4b80000051519820 */ /* 0x000fe20000400000 */
[----:B------:R-:W-:Y:S01]  /*3ff0*/  @!P1 FMUL R41, R41, 16777216 ;  /* 0x4b80000029299820 */ /* 0x000fe20000400000 */
[----:B------:R-:W-:Y:S01]  /*4000*/  @!P1 FMUL R77, R77, 16777216 ;  /* 0x4b8000004d4d9820 */ /* 0x000fe20000400000 */
[----:B------:R-:W-:Y:S01]  /*4010*/  @!P1 FMUL R51, R51, 16777216 ;  /* 0x4b80000033339820 */ /* 0x000fe20000400000 */
[----:B------:R-:W-:Y:S01]  /*4020*/  ISETP.GE.U32.AND P1, PT, R9, 0x7f800000, PT ;  /* 0x7f8000000900780c */ /* 0x000fe20003f26070 */
[----:B------:R-:W-:Y:S01]  /*4030*/  FFMA.FTZ R45, R46, R45, -0.72134751081466674805 ;  /* 0xbf38aa3b2e2d7423 */ /* 0x000fe2000001002d */
[----:B------:R-:W-:Y:S01]  /*4040*/  FMUL R24, R11, R24 ;  /* 0x000000180b187220 */ /* 0x000fe20000400000 */
[----:B------:R-:W-:Y:S01]  /*4050*/  FFMA.FTZ R48, R47, R48, -0.72134751081466674805 ;  /* 0xbf38aa3b2f307423 */ /* 0x000fe20000010030 */
[----:B------:R-:W-:Y:S01]  /*4060*/  ISETP.GE.U32.AND P5, PT, R10, 0x7f800000, PT ;  /* 0x7f8000000a00780c */ /* 0x000fe20003fa6070 */
[----:B------:R-:W-:Y:S01]  /*4070*/  FMUL R45, R46, R45 ;  /* 0x0000002d2e2d7220 */ /* 0x000fe20000400000 */
[----:B------:R-:W-:Y:S01]  /*4080*/  FFMA.FTZ R24, R11, 1.4426950216293334961, R24 ;  /* 0x3fb8aa3b0b187823 */ /* 0x000fe20000010018 */
[----:B------:R-:W-:Y:S01]  /*4090*/  FMUL R48, R47, R48 ;  /* 0x000000302f307220 */ /* 0x000fe20000400000 */
[----:B-1----:R-:W-:-:S02]  /*40a0*/  @P0 IMAD.MOV.U32 R5, RZ, RZ, 0x7f800000 ;  /* 0x7f800000ff050424 */ /* 0x002fc400078e00ff */
[----:B------:R-:W-:Y:S01]  /*40b0*/  FMUL R45, R46, R45 ;  /* 0x0000002d2e2d7220 */ /* 0x000fe20000400000 */
[----:B------:R-:W-:Y:S01]  /*40c0*/  FADD R3, R3, R24 ;  /* 0x0000001803037221 */ /* 0x000fe20000000000 */
[C---:B------:R-:W-:Y:S01]  /*40d0*/  FMUL R48, R47.reuse, R48 ;  /* 0x000000302f307220 */ /* 0x040fe20000400000 */
[----:B------:R-:W-:Y:S01]  /*40e0*/  LOP3.LUT R24, R0, 0xff, RZ, 0xc0, !PT ;  /* 0x000000ff00187812 */ /* 0x000fe200078ec0ff */
[----:B------:R-:W-:Y:S01]  /*40f0*/  FFMA.FTZ R45, R46, 1.4426950216293334961, R45 ;  /* 0x3fb8aa3b2e2d7823 */ /* 0x000fe2000001002d */
[----:B------:R-:W-:Y:S01]  /*4100*/  @P1 MOV R4, 0x7f800000 ;  /* 0x7f80000000041802 */ /* 0x000fe20000000f00 */
[----:B------:R-:W-:Y:S01]  /*4110*/  FFMA.FTZ R48, R47, 1.4426950216293334961, R48 ;  /* 0x3fb8aa3b2f307823 */ /* 0x000fe20000010030 */
[----:B------:R-:W-:Y:S01]  /*4120*/  @P0 FFMA.FTZ R3, R8, R5, +INF ;  /* 0x7f80000008030423 */ /* 0x000fe20000010005 */
[----:B------:R-:W-:Y:S01]  /*4130*/  @P5 IMAD.MOV.U32 R5, RZ, RZ, 0x7f800000 ;  /* 0x7f800000ff055424 */ /* 0x000fe200078e00ff */
[----:B------:R-:W-:Y:S01]  /*4140*/  LEA R24, R24, UR21, 0x4 ;  /* 0x0000001518187c11 */ /* 0x000fe2000f8e20ff */
[----:B------:R-:W-:Y:S01]  /*4150*/  FADD R16, R16, R45 ;  /* 0x0000002d10107221 */ /* 0x000fe20000000000 */
[----:B------:R-:W-:Y:S01]  /*4160*/  FADD R17, R17, R48 ;  /* 0x0000003011117221 */ /* 0x000fe20000000000 */
[C---:B------:R-:W-:Y:S01]  /*4170*/  @P1 FFMA.FTZ R16, R9.reuse, R4, +INF ;  /* 0x7f80000009101423 */ /* 0x040fe20000010004 */
[----:B------:R-:W-:Y:S01]  /*4180*/  FSETP.NEU.AND P3, PT, R8, RZ, PT ;  /* 0x000000ff0800720b */ /* 0x000fe20003f6d000 */
[C---:B------:R-:W-:Y:S01]  /*4190*/  @P5 FFMA.FTZ R17, R10.reuse, R5, +INF ;  /* 0x7f8000000a115423 */ /* 0x040fe20000010005 */
[----:B------:R-:W-:Y:S01]  /*41a0*/  FSETP.NEU.AND P2, PT, R9, RZ, PT ;  /* 0x000000ff0900720b */ /* 0x000fe20003f4d000 */
[----:B------:R-:W-:Y:S01]  /*41b0*/  @!P6 FMUL R13, R13, 16777216 ;  /* 0x4b8000000d0de820 */ /* 0x000fe20000400000 */
[----:B------:R-:W-:Y:S01]  /*41c0*/  FSETP.NEU.AND P1, PT, R10, RZ, PT ;  /* 0x000000ff0a00720b */ /* 0x000fe20003f2d000 */
[----:B------:R-:W-:Y:S01]  /*41d0*/  BAR.SYNC.DEFER_BLOCKING 0x0 ;  /* 0x0000000000007b1d */ /* 0x000fe20000010000 */
[----:B------:R-:W-:Y:S01]  /*41e0*/  @!P6 FMUL R14, R14, 16777216 ;  /* 0x4b8000000e0ee820 */ /* 0x000fe20000400000 */
[C---:B------:R-:W-:Y:S01]  /*41f0*/  FMUL R32, R44.reuse, R39 ;  /* 0x000000272c207220 */ /* 0x040fe20000400000 */
[C---:B------:R-:W-:Y:S01]  /*4200*/  FMUL R42, R44.reuse, R41 ;  /* 0x000000292c2a7220 */ /* 0x040fe20000400000 */
[C---:B------:R-:W-:Y:S01]  /*4210*/  FMUL R29, R44.reuse, R85 ;  /* 0x000000552c1d7220 */ /* 0x040fe20000400000 */
[C---:B------:R-:W-:Y:S01]  /*4220*/  FMUL R39, R44.reuse, R81 ;  /* 0x000000512c277220 */ /* 0x040fe20000400000 */
[----:B------:R-:W-:Y:S01]  /*4230*/  FMUL R41, R44, R77 ;  /* 0x0000004d2c297220 */ /* 0x000fe20000400000 */
[C---:B------:R-:W-:Y:S01]  /*4240*/  FMUL R13, R104.reuse, R13 ;  /* 0x0000000d680d7220 */ /* 0x040fe20000400000 */
[----:B------:R-:W-:Y:S01]  /*4250*/  FMUL R14, R104, R14 ;  /* 0x0000000e680e7220 */ /* 0x000fe20000400000 */
[----:B------:R-:W-:Y:S01]  /*4260*/  FMUL R44, R44, R51 ;  /* 0x000000332c2c7220 */ /* 0x000fe20000400000 */
[----:B------:R-:W-:Y:S01]  /*4270*/  FFMA.FTZ R50, R49, R50, -0.16845393180847167969 ;  /* 0xbe2c7f3031327423 */ /* 0x000fe20000010032 */
[----:B------:R-:W-:Y:S01]  /*4280*/  F2FP.BF16.F32.PACK_AB R5, R37, R40 ;  /* 0x000000282505723e */ /* 0x000fe200000010ff */
[----:B------:R-:W-:Y:S01]  /*4290*/  @!P6 FMUL R15, R15, 16777216 ;  /* 0x4b8000000f0fe820 */ /* 0x000fe20000400000 */
[----:B------:R-:W-:Y:S01]  /*42a0*/  F2FP.BF16.F32.PACK_AB R6, R33, R36 ;  /* 0x000000242106723e */ /* 0x000fe200000010ff */
[----:B------:R-:W-:Y:S01]  /*42b0*/  FFMA.FTZ R50, R49, R50, 0.1716887056827545166 ;  /* 0x3e2fcf2a31327423 */ /* 0x000fe20000010032 */
[----:B------:R-:W-:Y:S01]  /*42c0*/  F2FP.BF16.F32.PACK_AB R4, R41, R44 ;  /* 0x0000002c2904723e */ /* 0x000fe200000010ff */
[----:B------:R-:W-:Y:S01]  /*42d0*/  @!P6 FMUL R20, R20, 16777216 ;  /* 0x4b8000001414e820 */ /* 0x000fe20000400000 */
[----:B------:R-:W-:Y:S01]  /*42e0*/  F2FP.BF16.F32.PACK_AB R7, R13, R14 ;  /* 0x0000000e0d07723e */ /* 0x000fe200000010ff */
[C---:B------:R-:W-:Y:S01]  /*42f0*/  FFMA.FTZ R50, R49.reuse, R50, -0.17900948226451873779 ;  /* 0xbe374e4331327423 */ /* 0x040fe20000010032 */
[----:B------:R-:W-:Y:S01]  /*4300*/  ISETP.GE.U32.AND P4, PT, R12, 0x7f800000, PT ;  /* 0x7f8000000c00780c */ /* 0x000fe20003f86070 */
[C---:B------:R-:W-:Y:S01]  /*4310*/  FMUL R15, R104.reuse, R15 ;  /* 0x0000000f680f7220 */ /* 0x040fe20000400000 */
[----:B------:R-:W-:Y:S01]  /*4320*/  FMUL R20, R104, R20 ;  /* 0x0000001468147220 */ /* 0x000fe20000400000 */
[----:B------:R-:W-:Y:S01]  /*4330*/  FFMA.FTZ R50, R49, R50, 0.20512372255325317383 ;  /* 0x3e520bf431327423 */ /* 0x000fe20000010032 */
[----:B------:R-:W-:Y:S01]  /*4340*/  FSETP.NEU.AND P0, PT, R12, RZ, PT ;  /* 0x000000ff0c00720b */ /* 0x000fe20003f0d000 */
[----:B------:R-:W1:Y:S01]  /*4350*/  LDS.128 R8, [R24] ;  /* 0x0000000018087984 */ /* 0x000e620000000c00 */
[----:B------:R-:W-:Y:S01]  /*4360*/  F2FP.BF16.F32.PACK_AB R13, R35, R38 ;  /* 0x00000026230d723e */ /* 0x000fe200000010ff */
[----:B------:R-:W-:Y:S01]  /*4370*/  FFMA.FTZ R50, R49, R50, -0.24046532809734344482 ;  /* 0xbe763c8b31327423 */ /* 0x000fe20000010032 */
[----:B------:R-:W-:Y:S01]  /*4380*/  F2FP.BF16.F32.PACK_AB R14, R31, R34 ;  /* 0x000000221f0e723e */ /* 0x000fe200000010ff */
[----:B------:R-:W-:Y:S01]  /*4390*/  BAR.SYNC.DEFER_BLOCKING 0x0 ;  /* 0x0000000000007b1d */ /* 0x000fe20000010000 */
[----:B------:R-:W-:Y:S01]  /*43a0*/  F2FP.BF16.F32.PACK_AB R15, R15, R20 ;  /* 0x000000140f0f723e */ /* 0x000fe200000010ff */
[----:B------:R-:W-:Y:S01]  /*43b0*/  FFMA.FTZ R50, R49, R50, 0.28857114911079406738 ;  /* 0x3e93bf9931327423 */ /* 0x000fe20000010032 */
[----:B------:R-:W-:Y:S01]  /*43c0*/  IMAD R33, R22, UR5, RZ ;  /* 0x0000000516217c24 */ /* 0x000fe2000f8e02ff */
[----:B------:R-:W-:Y:S01]  /*43d0*/  USHF.L.U32 UR5, UR4, 0x1, URZ ;  /* 0x0000000104057899 */ /* 0x000fe2000800063f */
[----:B------:R-:W-:-:S02]  /*43e0*/  @P4 IMAD.MOV.U32 R41, RZ, RZ, 0x7f800000 ;  /* 0x7f800000ff294424 */ /* 0x000fc400078e00ff */
[----:B------:R-:W-:Y:S01]  /*43f0*/  FFMA.FTZ R50, R49, R50, -0.36067417263984680176 ;  /* 0xbeb8aa4931327423 */ /* 0x000fe20000010032 */
[----:B------:R-:W-:Y:S01]  /*4400*/  @!P6 FMUL R21, R21, 16777216 ;  /* 0x4b8000001515e820 */ /* 0x000fe20000400000 */
[----:B------:R-:W-:Y:S01]  /*4410*/  SHF.L.U32 R31, R33, 0x1, RZ ;  /* 0x00000001211f7819 */ /* 0x000fe200000006ff */
[----:B------:R-:W-:Y:S01]  /*4420*/  @!P6 FMUL R26, R26, 16777216 ;  /* 0x4b8000001a1ae820 */ /* 0x000fe20000400000 */
[----:B------:R-:W-:Y:S01]  /*4430*/  FFMA.FTZ R50, R49, R50, 0.48089820146560668945 ;  /* 0x3ef6384a31327423 */ /* 0x000fe20000010032 */
[C---:B------:R-:W-:Y:S01]  /*4440*/  FMUL R21, R104.reuse, R21 ;  /* 0x0000001568157220 */ /* 0x040fe20000400000 */
[----:B------:R-:W-:Y:S01]  /*4450*/  F2FP.BF16.F32.PACK_AB R44, R29, R32 ;  /* 0x000000201d2c723e */ /* 0x000fe200000010ff */
[----:B------:R-:W-:Y:S01]  /*4460*/  FMUL R26, R104, R26 ;  /* 0x0000001a681a7220 */ /* 0x000fe20000400000 */
[----:B------:R-:W-:Y:S01]  /*4470*/  FFMA.FTZ R50, R49, R50, -0.72134751081466674805 ;  /* 0xbf38aa3b31327423 */ /* 0x000fe20000010032 */
[----:B------:R-:W-:Y:S01]  /*4480*/  IMAD.HI R32, R33, 0x2, RZ ;  /* 0x0000000221207827 */ /* 0x000fe200078e02ff */
[----:B------:R-:W-:-:S03]  /*4490*/  SHF.R.U32.HI R2, RZ, 0x1, R0 ;  /* 0x00000001ff027819 */ /* 0x000fc60000011600 */
[----:B------:R-:W-:Y:S01]  /*44a0*/  FMUL R50, R49, R50 ;  /* 0x0000003231327220 */ /* 0x000fe20000400000 */
[----:B0-----:R-:W-:Y:S01]  /*44b0*/  IMAD.SHL.U32 R29, R71, 0x2, RZ ;  /* 0x00000002471d7824 */ /* 0x001fe200078e00ff */
[----:B------:R-:W-:Y:S01]  /*44c0*/  F2FP.BF16.F32.PACK_AB R47, R21, R26 ;  /* 0x0000001a152f723e */ /* 0x000fe200000010ff */
[----:B------:R-:W-:Y:S02]  /*44d0*/  IMAD R37, R71, 0x6, RZ ;  /* 0x0000000647257824 */ /* 0x000fe400078e02ff */
[C---:B------:R-:W-:Y:S01]  /*44e0*/  FMUL R50, R49.reuse, R50 ;  /* 0x0000003231327220 */ /* 0x040fe20000400000 */
[----:B------:R-:W-:Y:S01]  /*44f0*/  IADD3 R95, R94, UR21, R95 ;  /* 0x000000155e5f7c10 */ /* 0x000fe2000fffe05f */
[----:B------:R-:W-:Y:S01]  /*4500*/  STSM.16.M88.4 [R23], R4 ;  /* 0x0000000417007844 */ /* 0x000fe20000000200 */
[----:B------:R-:W-:Y:S01]  /*4510*/  LOP3.LUT R2, R2, 0x4, RZ, 0xc0, !PT ;  /* 0x0000000402027812 */ /* 0x000fe200078ec0ff */
[----:B------:R-:W-:Y:S01]  /*4520*/  FFMA.FTZ R50, R49, 1.4426950216293334961, R50 ;  /* 0x3fb8aa3b31327823 */ /* 0x000fe20000010032 */
[C---:B------:R-:W-:Y:S01]  /*4530*/  IMAD.SHL.U32 R33, R71.reuse, 0x4, RZ ;  /* 0x0000000447217824 */ /* 0x040fe200078e00ff */
[----:B------:R-:W-:Y:S01]  /*4540*/  BAR.SYNC.DEFER_BLOCKING 0x0 ;  /* 0x0000000000007b1d */ /* 0x000fe20000010000 */
[----:B------:R-:W-:-:S02]  /*4550*/  IMAD R53, R71, 0xa, RZ ;  /* 0x0000000a47357824 */ /* 0x000fc400078e02ff */
[----:B------:R-:W-:Y:S01]  /*4560*/  FADD R19, R19, R50 ;  /* 0x0000003213137221 */ /* 0x000fe20000000000 */
[----:B------:R-:W-:Y:S01]  /*4570*/  @P4 FFMA.FTZ R19, R12, R41, +INF ;  /* 0x7f8000000c134423 */ /* 0x000fe20000010029 */
[----:B------:R-:W-:Y:S01]  /*4580*/  F2FP.BF16.F32.PACK_AB R12, R39, R42 ;  /* 0x0000002a270c723e */ /* 0x000fe200000010ff */
[C---:B------:R-:W-:Y:S02]  /*4590*/  IMAD R59, R71.reuse, 0xc, RZ ;  /* 0x0000000c473b7824 */ /* 0x040fe400078e02ff */
[----:B------:R-:W0:Y:S01]  /*45a0*/  LDC.64 R48, c[0x0][0x228] ;  /* 0x00008a00ff307b82 */ /* 0x000e220000000a00 */
[----:B------:R-:W-:Y:S01]  /*45b0*/  IMAD R63, R71, 0xe, RZ ;  /* 0x0000000e473f7824 */ /* 0x000fe200078e02ff */
[----:B------:R-:W-:Y:S01]  /*45c0*/  F2FP.BF16.F32.PACK_AB R45, R27, R30 ;  /* 0x0000001e1b2d723e */ /* 0x000fe200000010ff */
[----:B------:R-:W-:Y:S01]  /*45d0*/  IMAD.IADD R2, R2, 0x1, R95 ;  /* 0x0000000102027824 */ /* 0x000fe200078e025f */
[----:B------:R-:W-:Y:S01]  /*45e0*/  F2FP.BF16.F32.PACK_AB R46, R25, R28 ;  /* 0x0000001c192e723e */ /* 0x000fe200000010ff */
[C---:B------:R-:W-:Y:S01]  /*45f0*/  IMAD R35, R71.reuse, 0x5, RZ ;  /* 0x0000000547237824 */ /* 0x040fe200078e02ff */
[C---:B------:R-:W-:Y:S01]  /*4600*/  SHF.L.U32 R41, R71.reuse, 0x3, RZ ;  /* 0x0000000347297819 */ /* 0x040fe200000006ff */
[C---:B------:R-:W-:Y:S01]  /*4610*/  IMAD R39, R71.reuse, 0x7, RZ ;  /* 0x0000000747277824 */ /* 0x040fe200078e02ff */
[----:B-1----:R-:W-:Y:S01]  /*4620*/  PRMT R42, R10, 0x7632, R42 ;  /* 0x000076320a2a7816 */ /* 0x002fe2000000002a */
[----:B------:R-:W-:-:S02]  /*4630*/  IMAD R95, R71, 0x12, RZ ;  /* 0x00000012475f7824 */ /* 0x000fc400078e02ff */
[C---:B------:R-:W-:Y:S02]  /*4640*/  IMAD R99, R71.reuse, 0x14, RZ ;  /* 0x0000001447637824 */ /* 0x040fe400078e02ff */
[C---:B------:R-:W-:Y:S02]  /*4650*/  IMAD R103, R71.reuse, 0x16, RZ ;  /* 0x0000001647677824 */ /* 0x040fe400078e02ff */
[C---:B------:R-:W-:Y:S02]  /*4660*/  IMAD R109, R71.reuse, 0x18, RZ ;  /* 0x00000018476d7824 */ /* 0x040fe400078e02ff */
[C---:B------:R-:W-:Y:S01]  /*4670*/  IMAD R51, R71.reuse, 0x1a, RZ ;  /* 0x0000001a47337824 */ /* 0x040fe200078e02ff */
[----:B------:R-:W1:Y:S01]  /*4680*/  LDS.128 R4, [R24] ;  /* 0x0000000018047984 */ /* 0x000e620000000c00 */
[C---:B------:R-:W-:Y:S02]  /*4690*/  IMAD R57, R71.reuse, 0xb, RZ ;  /* 0x0000000b47397824 */ /* 0x040fe400078e02ff */
[C---:B------:R-:W-:Y:S01]  /*46a0*/  IMAD R61, R71.reuse, 0xd, RZ ;  /* 0x0000000d473d7824 */ /* 0x040fe200078e02ff */
[----:B------:R-:W-:Y:S01]  /*46b0*/  BAR.SYNC.DEFER_BLOCKING 0x0 ;  /* 0x0000000000007b1d */ /* 0x000fe20000010000 */
[----:B------:R-:W-:Y:S01]  /*46c0*/  IMAD R85, R71, 0x1c, RZ ;  /* 0x0000001c47557824 */ /* 0x000fe200078e02ff */
[----:B0-----:R-:W-:Y:S01]  /*46d0*/  IADD3 R20, P4, P5, R31, UR5, R48 ;  /* 0x000000051f147c10 */ /* 0x001fe2000fd9e030 */
[----:B------:R-:W-:Y:S01]  /*46e0*/  UIMAD.WIDE UR4, UR4, 0x2, URZ ;  /* 0x00000002040478a5 */ /* 0x000fe2000f8e023f */
[----:B------:R-:W-:-:S02]  /*46f0*/  IMAD R31, R71, 0x3, RZ ;  /* 0x00000003471f7824 */ /* 0x000fc400078e02ff */
[CC--:B------:R-:W-:Y:S01]  /*4700*/  LEA R74, P6, R71.reuse, R20.reuse, 0x2 ;  /* 0x00000014474a7211 */ /* 0x0c0fe200078c10ff */
[C---:B------:R-:W-:Y:S02]  /*4710*/  IMAD R65, R71.reuse, 0xf, RZ ;  /* 0x0000000f47417824 */ /* 0x040fe400078e02ff */
[----:B------:R-:W-:Y:S01]  /*4720*/  IADD3.X R21, R32, UR5, R49, P4, P5 ;  /* 0x0000000520157c10 */ /* 0x000fe2000a7ea431 */
[----:B------:R-:W-:Y:S01]  /*4730*/  IMAD.SHL.U32 R67, R71, 0x10, RZ ;  /* 0x0000001047437824 */ /* 0x000fe200078e00ff */
[-C--:B------:R-:W-:Y:S01]  /*4740*/  IADD3 R72, P5, R29, R20.reuse, RZ ;  /* 0x000000141d487210 */ /* 0x080fe20007fbe0ff */
[----:B------:R-:W-:Y:S01]  /*4750*/  IMAD R111, R71, 0x22, RZ ;  /* 0x00000022476f7824 */ /* 0x000fe200078e02ff */
[-C--:B------:R-:W-:Y:S01]  /*4760*/  IADD3 R76, P4, R37, R20.reuse, RZ ;  /* 0x00000014254c7210 */ /* 0x080fe20007f9e0ff */
[C---:B------:R-:W-:Y:S01]  /*4770*/  IMAD R115, R71.reuse, 0x24, RZ ;  /* 0x0000002447737824 */ /* 0x040fe200078e02ff */
[CC--:B------:R-:W-:Y:S01]  /*4780*/  LEA.HI.X.SX32 R73, R71.reuse, R21.reuse, 0x1, P5 ;  /* 0x0000001547497211 */ /* 0x0c0fe200028f0eff */
[C---:B------:R-:W-:Y:S01]  /*4790*/  IMAD R117, R71.reuse, 0x26, RZ ;  /* 0x0000002647757824 */ /* 0x040fe200078e02ff */
[CC--:B------:R-:W-:Y:S01]  /*47a0*/  LEA R78, P5, R71.reuse, R20.reuse, 0x3 ;  /* 0x00000014474e7211 */ /* 0x0c0fe200078a18ff */
[----:B------:R-:W-:Y:S01]  /*47b0*/  IMAD R69, R71, 0x11, RZ ;  /* 0x0000001147457824 */ /* 0x000fe200078e02ff */
[-C--:B------:R-:W-:Y:S01]  /*47c0*/  LEA.HI.X.SX32 R75, R29, R21.reuse, 0x1, P6 ;  /* 0x000000151d4b7211 */ /* 0x080fe200030f0eff */
[----:B------:R-:W-:Y:S01]  /*47d0*/  IMAD R97, R71, 0x13, RZ ;  /* 0x0000001347617824 */ /* 0x000fe200078e02ff */
[-C--:B------:R-:W-:Y:S01]  /*47e0*/  LEA.HI.X.SX32 R77, R31, R21.reuse, 0x1, P4 ;  /* 0x000000151f4d7211 */ /* 0x080fe200020f0eff */
[----:B------:R-:W-:Y:S01]  /*47f0*/  IMAD R119, R71, 0x28, RZ ;  /* 0x0000002847777824 */ /* 0x000fe200078e02ff */
[-C--:B------:R-:W-:Y:S01]  /*4800*/  IADD3 R80, P6, R53, R20.reuse, RZ ;  /* 0x0000001435507210 */ /* 0x080fe20007fde0ff */
[----:B------:R-:W-:Y:S01]  /*4810*/  STSM.16.M88.4 [R23], R12 ;  /* 0x0000000c17007844 */ /* 0x000fe20000000200 */
[-C--:B------:R-:W-:Y:S01]  /*4820*/  IADD3 R82, P4, R59, R20.reuse, RZ ;  /* 0x000000143b527210 */ /* 0x080fe20007f9e0ff */
[----:B------:R-:W-:Y:S01]  /*4830*/  IMAD R101, R71, 0x15, RZ ;  /* 0x0000001547657824 */ /* 0x000fe200078e02ff */
[-C--:B------:R-:W-:Y:S01]  /*4840*/  LEA.HI.X.SX32 R79, R33, R21.reuse, 0x1, P5 ;  /* 0x00000015214f7211 */ /* 0x080fe200028f0eff */
[----:B------:R-:W-:Y:S01]  /*4850*/  BAR.SYNC.DEFER_BLOCKING 0x0 ;  /* 0x0000000000007b1d */ /* 0x000fe20000010000 */
        /* <DEDUP_REMOVED lines=13> */
[C---:B------:R-:W-:Y:S01]  /*4930*/  IMAD R54, R71.reuse, 0x32, RZ ;  /* 0x0000003247367824 */ /* 0x040fe200078e02ff */
[----:B------:R-:W-:Y:S01]  /*4940*/  ULDC UR4, c[0x0][0x27c] ;  /* 0x00009f0000047ab9 */ /* 0x000fe20000000800 */
[----:B------:R-:W-:Y:S01]  /*4950*/  IMAD R50, R71, 0x34, RZ ;  /* 0x0000003447327824 */ /* 0x000fe200078e02ff */
[-C--:B------:R-:W-:Y:S01]  /*4960*/  LEA.HI.X.SX32 R37, R57, R21.reuse, 0x1, P6 ;  /* 0x0000001539257211 */ /* 0x080fe200030f0eff */
[----:B------:R-:W-:Y:S01]  /*4970*/  IMAD R49, R71, 0x1b, RZ ;  /* 0x0000001b47317824 */ /* 0x000fe200078e02ff */
[-C--:B------:R-:W-:Y:S01]  /*4980*/  IADD3 R34, P6, R85, R20.reuse, RZ ;  /* 0x0000001455227210 */ /* 0x080fe20007fde0ff */
[C---:B------:R-:W-:Y:S01]  /*4990*/  IMAD R48, R71.reuse, 0x36, RZ ;  /* 0x0000003647307824 */ /* 0x040fe200078e02ff */
[----:B------:R-:W-:Y:S01]  /*49a0*/  UIMAD UR4, UR20, UR4, URZ ;  /* 0x00000004140472a4 */ /* 0x000fe2000f8e023f */
[----:B------:R-:W-:Y:S01]  /*49b0*/  IMAD R93, R71, 0x38, RZ ;  /* 0x00000038475d7824 */ /* 0x000fe200078e02ff */
[-C--:B------:R-:W-:Y:S01]  /*49c0*/  LEA.HI.X.SX32 R35, R63, R21.reuse, 0x1, P6 ;  /* 0x000000153f237211 */ /* 0x080fe200030f0eff */
[----:B------:R-:W0:Y:S01]  /*49d0*/  LDS.128 R12, [R24] ;  /* 0x00000000180c7984 */ /* 0x000e220000000c00 */
[C---:B------:R-:W-:Y:S01]  /*49e0*/  IMAD R25, R71.reuse, 0x1d, RZ ;  /* 0x0000001d47197824 */ /* 0x040fe200078e02ff */
[----:B------:R-:W-:Y:S01]  /*49f0*/  BAR.SYNC.DEFER_BLOCKING 0x0 ;  /* 0x0000000000007b1d */ /* 0x000fe20000010000 */
[----:B------:R-:W-:Y:S01]  /*4a00*/  IMAD R91, R71, 0x3a, RZ ;  /* 0x0000003a475b7824 */ /* 0x000fe200078e02ff */
[-C--:B------:R-:W-:Y:S01]  /*4a10*/  IADD3 R68, P6, R111, R20.reuse, RZ ;  /* 0x000000146f447210 */ /* 0x080fe20007fde0ff */
[C---:B------:R-:W-:Y:S01]  /*4a20*/  IMAD R89, R71.reuse, 0x3c, RZ ;  /* 0x0000003c47597824 */ /* 0x040fe200078e02ff */
[----:B------:R-:W-:Y:S01]  /*4a30*/  USHF.L.U32 UR6, UR4, 0x2, URZ ;  /* 0x0000000204067899 */ /* 0x000fe2000800063f */
[----:B------:R-:W-:Y:S01]  /*4a40*/  IMAD R27, R71, 0x1f, RZ ;  /* 0x0000001f471b7824 */ /* 0x000fe200078e02ff */
[----:B------:R-:W-:Y:S01]  /*4a50*/  LEA.HI.X.SX32 R69, R69, R21, 0x1, P6 ;  /* 0x0000001545457211 */ /* 0x000fe200030f0eff */
[----:B------:R-:W-:Y:S01]  /*4a60*/  IMAD R87, R71, 0x3e, RZ ;  /* 0x0000003e47577824 */ /* 0x000fe200078e02ff */
[-C--:B------:R-:W-:Y:S01]  /*4a70*/  IADD3 R64, P6, R119, R20.reuse, RZ ;  /* 0x0000001477407210 */ /* 0x080fe20007fde0ff */
[----:B------:R-:W-:Y:S01]  /*4a80*/  UIMAD.WIDE UR4, UR4, 0x4, URZ ;  /* 0x00000004040478a5 */ /* 0x000fe2000f8e023f */
[----:B------:R2:W-:Y:S01]  /*4a90*/  STSM.16.M88.4 [R23], R44 ;  /* 0x0000002c17007844 */ /* 0x0005e20000000200 */
[----:B------:R-:W-:Y:S01]  /*4aa0*/  BAR.SYNC.DEFER_BLOCKING 0x0 ;  /* 0x0000000000007b1d */ /* 0x000fe20000010000 */
[----:B--2---:R-:W-:Y:S01]  /*4ab0*/  IMAD R45, R71, 0x9, RZ ;  /* 0x00000009472d7824 */ /* 0x004fe200078e02ff */
[-C--:B------:R-:W-:Y:S01]  /*4ac0*/  IADD3 R46, P4, R95, R20.reuse, RZ ;  /* 0x000000145f2e7210 */ /* 0x080fe20007f9e0ff */
[----:B------:R-:W-:Y:S01]  /*4ad0*/  IMAD R23, R71, 0x1e, RZ ;  /* 0x0000001e47177824 */ /* 0x000fe200078e02ff */
[----:B------:R-:W-:-:S02]  /*4ae0*/  IADD3 R44, P5, R99, R20, RZ ;  /* 0x00000014632c7210 */ /* 0x000fc40007fbe0ff */
[-C--:B------:R-:W-:Y:S02]  /*4af0*/  LEA.HI.X.SX32 R47, R45, R21.reuse, 0x1, P4 ;  /* 0x000000152d2f7211 */ /* 0x080fe400020f0eff */
[-C--:B------:R-:W-:Y:S02]  /*4b00*/  IADD3 R40, P4, R109, R20.reuse, RZ ;  /* 0x000000146d287210 */ /* 0x080fe40007f9e0ff */
[-C--:B------:R-:W-:Y:S02]  /*4b10*/  LEA.HI.X.SX32 R45, R53, R21.reuse, 0x1, P5 ;  /* 0x00000015352d7211 */ /* 0x080fe400028f0eff */
[-C--:B------:R-:W-:Y:S01]  /*4b20*/  IADD3 R38, P5, R51, R20.reuse, RZ ;  /* 0x0000001433267210 */ /* 0x080fe20007fbe0ff */
[----:B------:R2:W-:Y:S01]  /*4b30*/  STG.E.U16 desc[UR22][R20.64], R8 ;  /* 0x0000000814007986 */ /* 0x0005e2000c101516 */
[----:B------:R-:W-:Y:S02]  /*4b40*/  LEA.HI.X.SX32 R41, R59, R21, 0x1, P4 ;  /* 0x000000153b297211 */ /* 0x000fe400020f0eff */
[----:B------:R-:W-:-:S02]  /*4b50*/  IADD3 R32, P4, R23, R20, RZ ;  /* 0x0000001417207210 */ /* 0x000fc40007f9e0ff */
[-C--:B------:R-:W-:Y:S02]  /*4b60*/  LEA.HI.X.SX32 R39, R61, R21.reuse, 0x1, P5 ;  /* 0x000000153d277211 */ /* 0x080fe400028f0eff */
[-C--:B------:R-:W-:Y:S02]  /*4b70*/  LEA R70, P5, R71, R20.reuse, 0x5 ;  /* 0x0000001447467211 */ /* 0x080fe400078a28ff */
[-C--:B------:R-:W-:Y:S02]  /*4b80*/  LEA.HI.X.SX32 R33, R65, R21.reuse, 0x1, P4 ;  /* 0x0000001541217211 */ /* 0x080fe400020f0eff */
[-C--:B------:R-:W-:Y:S02]  /*4b90*/  IADD3 R66, P4, R115, R20.reuse, RZ ;  /* 0x0000001473427210 */ /* 0x080fe40007f9e0ff */
[----:B------:R-:W-:Y:S02]  /*4ba0*/  LEA.HI.X.SX32 R71, R67, R21, 0x1, P5 ;  /* 0x0000001543477211 */ /* 0x000fe400028f0eff */
[----:B------:R-:W-:-:S02]  /*4bb0*/  IADD3 R60, P5, R117, R20, RZ ;  /* 0x00000014753c7210 */ /* 0x000fc40007fbe0ff */
[-C--:B------:R-:W-:Y:S02]  /*4bc0*/  LEA.HI.X.SX32 R67, R95, R21.reuse, 0x1, P4 ;  /* 0x000000155f437211 */ /* 0x080fe400020f0eff */
[-C--:B------:R-:W-:Y:S02]  /*4bd0*/  IADD3 R62, P4, R121, R20.reuse, RZ ;  /* 0x00000014793e7210 */ /* 0x080fe40007f9e0ff */
[-C--:B------:R-:W-:Y:S02]  /*4be0*/  LEA.HI.X.SX32 R61, R97, R21.reuse, 0x1, P5 ;  /* 0x00000015613d7211 */ /* 0x080fe400028f0eff */
[----:B------:R-:W-:Y:S02]  /*4bf0*/  IADD3 R58, P5, R123, R20, RZ ;  /* 0x000000147b3a7210 */ /* 0x000fe40007fbe0ff */
[-C--:B------:R-:W-:Y:S02]  /*4c00*/  LEA.HI.X.SX32 R65, R99, R21.reuse, 0x1, P6 ;  /* 0x0000001563417211 */ /* 0x080fe400030f0eff */
[----:B------:R-:W-:-:S02]  /*4c10*/  LEA.HI.X.SX32 R63, R101, R21, 0x1, P4 ;  /* 0x00000015653f7211 */ /* 0x000fc400020f0eff */
[-C--:B------:R-:W-:Y:S02]  /*4c20*/  IADD3 R52, P6, R125, R20.reuse, RZ ;  /* 0x000000147d347210 */ /* 0x080fe40007fde0ff */
        /* <DEDUP_REMOVED lines=14> */
[----:B--2---:R-:W-:Y:S02]  /*4d10*/  IADD3 R20, P5, R87, R20, RZ ;  /* 0x0000001457147210 */ /* 0x004fe40007fbe0ff */
[-C--:B------:R-:W-:Y:S02]  /*4d20*/  LEA.HI.X.SX32 R87, R25, R21.reuse, 0x1, P6 ;  /* 0x0000001519577211 */ /* 0x080fe400030f0eff */
[----:B------:R-:W-:-:S02]  /*4d30*/  LEA.HI.X.SX32 R89, R23, R21, 0x1, P4 ;  /* 0x0000001517597211 */ /* 0x000fc400020f0eff */
[----:B------:R-:W-:Y:S02]  /*4d40*/  LEA.HI.X.SX32 R21, R27, R21, 0x1, P5 ;  /* 0x000000151b157211 */ /* 0x000fe400028f0eff */
[----:B------:R-:W2:Y:S01]  /*4d50*/  LDS.128 R24, [R24] ;  /* 0x0000000018187984 */ /* 0x000ea20000000c00 */
[----:B------:R-:W-:Y:S02]  /*4d60*/  PRMT R8, R8, 0x7632, R8 ;  /* 0x0000763208087816 */ /* 0x000fe40000000008 */
[----:B------:R-:W-:-:S03]  /*4d70*/  PRMT R23, R9, 0x7632, R23 ;  /* 0x0000763209177816 */ /* 0x000fc60000000017 */
[----:B------:R3:W-:Y:S04]  /*4d80*/  STG.E.U16 desc[UR22][R72.64], R8 ;  /* 0x0000000848007986 */ /* 0x0007e8000c101516 */
[----:B------:R4:W-:Y:S04]  /*4d90*/  STG.E.U16 desc[UR22][R74.64], R9 ;  /* 0x000000094a007986 */ /* 0x0009e8000c101516 */
[----:B------:R-:W-:Y:S01]  /*4da0*/  STG.E.U16 desc[UR22][R76.64], R23 ;  /* 0x000000174c007986 */ /* 0x000fe2000c101516 */
[----:B---3--:R-:W-:-:S03]  /*4db0*/  PRMT R73, R11, 0x7632, R73 ;  /* 0x000076320b497816 */ /* 0x008fc60000000049 */
[----:B------:R3:W-:Y:S01]  /*4dc0*/  STG.E.U16 desc[UR22][R78.64], R10 ;  /* 0x0000000a4e007986 */ /* 0x0007e2000c101516 */
[----:B-1----:R-:W-:Y:S02]  /*4dd0*/  PRMT R8, R5, 0x7632, R8 ;  /* 0x0000763205087816 */ /* 0x002fe40000000008 */
[----:B----4-:R-:W-:Y:S01]  /*4de0*/  PRMT R75, R4, 0x7632, R75 ;  /* 0x00007632044b7816 */ /* 0x010fe2000000004b */
[----:B------:R-:W-:Y:S01]  /*4df0*/  STG.E.U16 desc[UR22][R80.64], R42 ;  /* 0x0000002a50007986 */ /* 0x000fe2000c101516 */
[----:B------:R-:W-:-:S03]  /*4e00*/  PRMT R9, R6, 0x7632, R9 ;  /* 0x0000763206097816 */ /* 0x000fc60000000009 */
[----:B------:R0:W-:Y:S04]  /*4e10*/  STG.E.U16 desc[UR22][R82.64], R11 ;  /* 0x0000000b52007986 */ /* 0x0001e8000c101516 */
[----:B------:R1:W-:Y:S01]  /*4e20*/  STG.E.U16 desc[UR22][R30.64], R73 ;  /* 0x000000491e007986 */ /* 0x0003e2000c101516 */
[----:B---3--:R-:W-:-:S03]  /*4e30*/  PRMT R10, R7, 0x7632, R10 ;  /* 0x00007632070a7816 */ /* 0x008fc6000000000a */
[----:B------:R3:W-:Y:S04]  /*4e40*/  STG.E.U16 desc[UR22][R28.64], R4 ;  /* 0x000000041c007986 */ /* 0x0007e8000c101516 */
[----:B------:R-:W-:Y:S01]  /*4e50*/  STG.E.U16 desc[UR22][R46.64], R75 ;  /* 0x0000004b2e007986 */ /* 0x000fe2000c101516 */
[----:B0-----:R-:W-:-:S03]  /*4e60*/  PRMT R11, R12, 0x7632, R11 ;  /* 0x000076320c0b7816 */ /* 0x001fc6000000000b */
[----:B------:R2:W-:Y:S01]  /*4e70*/  STG.E.U16 desc[UR22][R44.64], R5 ;  /* 0x000000052c007986 */ /* 0x0005e2000c101516 */
[----:B-1----:R-:W-:Y:S02]  /*4e80*/  PRMT R30, R13, 0x7632, R30 ;  /* 0x000076320d1e7816 */ /* 0x002fe4000000001e */
[----:B------:R-:W-:Y:S01]  /*4e90*/  PRMT R31, R14, 0x7632, R31 ;  /* 0x000076320e1f7816 */ /* 0x000fe2000000001f */
[----:B------:R0:W-:Y:S01]  /*4ea0*/  STG.E.U16 desc[UR22][R36.64], R8 ;  /* 0x0000000824007986 */ /* 0x0001e2000c101516 */
[----:B---3--:R-:W-:-:S03]  /*4eb0*/  PRMT R4, R15, 0x7632, R4 ;  /* 0x000076320f047816 */ /* 0x008fc60000000004 */
[----:B------:R1:W-:Y:S04]  /*4ec0*/  STG.E.U16 desc[UR22][R40.64], R6 ;  /* 0x0000000628007986 */ /* 0x0003e8000c101516 */
[----:B------:R-:W-:Y:S01]  /*4ed0*/  STG.E.U16 desc[UR22][R38.64], R9 ;  /* 0x0000000926007986 */ /* 0x000fe2000c101516 */
[----:B--2---:R-:W-:-:S03]  /*4ee0*/  PRMT R5, R24, 0x7632, R5 ;  /* 0x0000763218057816 */ /* 0x004fc60000000005 */
[----:B------:R2:W-:Y:S01]  /*4ef0*/  STG.E.U16 desc[UR22][R34.64], R7 ;  /* 0x0000000722007986 */ /* 0x0005e2000c101516 */
[----:B0-----:R-:W-:-:S03]  /*4f00*/  PRMT R8, R26, 0x7632, R8 ;  /* 0x000076321a087816 */ /* 0x001fc60000000008 */
[----:B------:R-:W-:Y:S01]  /*4f10*/  STG.E.U16 desc[UR22][R32.64], R10 ;  /* 0x0000000a20007986 */ /* 0x000fe2000c101516 */
[----:B-1----:R-:W-:Y:S02]  /*4f20*/  FSEL R6, R3, -INF , P3 ;  /* 0xff80000003067808 */ /* 0x002fe40001800000 */
[----:B------:R-:W-:Y:S01]  /*4f30*/  FSEL R3, R16, -INF , P2 ;  /* 0xff80000010037808 */ /* 0x000fe20001000000 */
[----:B------:R0:W-:Y:S02]  /*4f40*/  STG.E.U16 desc[UR22][R70.64], R12 ;  /* 0x0000000c46007986 */ /* 0x0001e4000c101516 */
[----:B------:R-:W-:Y:S02]  /*4f50*/  FFMA R6, R6, 0.69314718246459960938, R43 ;  /* 0x3f31721806067823 */ /* 0x000fe4000000002b */
[----:B------:R1:W-:Y:S01]  /*4f60*/  STG.E.U16 desc[UR22][R68.64], R11 ;  /* 0x0000000b44007986 */ /* 0x0003e2000c101516 */
[----:B--2---:R-:W-:-:S03]  /*4f70*/  PRMT R7, R25, 0x7632, R7 ;  /* 0x0000763219077816 */ /* 0x004fc60000000007 */
[----:B------:R-:W-:Y:S04]  /*4f80*/  STG.E.U16 desc[UR22][R66.64], R13 ;  /* 0x0000000d42007986 */ /* 0x000fe8000c101516 */
[----:B------:R-:W-:Y:S01]  /*4f90*/  STG.E.U16 desc[UR22][R60.64], R30 ;  /* 0x0000001e3c007986 */ /* 0x000fe2000c101516 */
[----:B0-----:R-:W-:-:S03]  /*4fa0*/  PRMT R12, R27, 0x7632, R12 ;  /* 0x000076321b0c7816 */ /* 0x001fc6000000000c */
[----:B------:R-:W-:Y:S01]  /*4fb0*/  STG.E.U16 desc[UR22][R64.64], R14 ;  /* 0x0000000e40007986 */ /* 0x000fe2000c101516 */
[----:B-1----:R-:W0:Y:S03]  /*4fc0*/  LDC.64 R10, c[0x0][0x230] ;  /* 0x00008c00ff0a7b82 */ /* 0x002e260000000a00 */
[----:B------:R-:W-:Y:S04]  /*4fd0*/  STG.E.U16 desc[UR22][R62.64], R31 ;  /* 0x0000001f3e007986 */ /* 0x000fe8000c101516 */
[----:B------:R-:W-:Y:S04]  /*4fe0*/  STG.E.U16 desc[UR22][R58.64], R15 ;  /* 0x0000000f3a007986 */ /* 0x000fe8000c101516 */
[----:B------:R1:W-:Y:S04]  /*4ff0*/  STG.E.U16 desc[UR22][R52.64], R4 ;  /* 0x0000000434007986 */ /* 0x0003e8000c101516 */
[----:B------:R-:W-:Y:S04]  /*5000*/  STG.E.U16 desc[UR22][R56.64], R24 ;  /* 0x0000001838007986 */ /* 0x000fe8000c101516 */
[----:B------:R2:W-:Y:S04]  /*5010*/  STG.E.U16 desc[UR22][R54.64], R5 ;  /* 0x0000000536007986 */ /* 0x0005e8000c101516 */
[----:B------:R-:W-:Y:S01]  /*5020*/  STG.E.U16 desc[UR22][R50.64], R25 ;  /* 0x0000001932007986 */ /* 0x000fe2000c101516 */
[----:B-1----:R-:W-:-:S03]  /*5030*/  FSEL R4, R17, -INF , P1 ;  /* 0xff80000011047808 */ /* 0x002fc60000800000 */
[----:B------:R1:W-:Y:S02]  /*5040*/  STG.E.U16 desc[UR22][R48.64], R7 ;  /* 0x0000000730007986 */ /* 0x0003e4000c101516 */
[----:B------:R-:W-:Y:S02]  /*5050*/  FFMA R112, R4, 0.69314718246459960938, R105 ;  /* 0x3f31721804707823 */ /* 0x000fe40000000069 */
[----:B------:R-:W-:Y:S01]  /*5060*/  STG.E.U16 desc[UR22][R84.64], R26 ;  /* 0x0000001a54007986 */ /* 0x000fe2000c101516 */
[----:B--2---:R-:W-:Y:S01]  /*5070*/  IMAD.SHL.U32 R5, R0, 0x2, RZ ;  /* 0x0000000200057824 */ /* 0x004fe200078e00ff */
[----:B------:R-:W-:Y:S02]  /*5080*/  FSEL R0, R19, -INF , P0 ;  /* 0xff80000013007808 */ /* 0x000fe40000000000 */
[----:B------:R-:W-:Y:S03]  /*5090*/  STG.E.U16 desc[UR22][R86.64], R8 ;  /* 0x0000000856007986 */ /* 0x000fe6000c101516 */
[----:B------:R-:W-:Y:S01]  /*50a0*/  FFMA R113, R0, 0.69314718246459960938, R113 ;  /* 0x3f31721800717823 */ /* 0x000fe20000000071 */
[----:B------:R-:W-:Y:S01]  /*50b0*/  STG.E.U16 desc[UR22][R88.64], R27 ;  /* 0x0000001b58007986 */ /* 0x000fe2000c101516 */
[----:B-1----:R-:W-:Y:S01]  /*50c0*/  FFMA R7, R3, 0.69314718246459960938, R18 ;  /* 0x3f31721803077823 */ /* 0x002fe20000000012 */
[----:B------:R-:W-:-:S02]  /*50d0*/  LOP3.LUT R3, R5, 0x1f8, RZ, 0xc0, !PT ;  /* 0x000001f805037812 */ /* 0x000fc400078ec0ff */
[----:B------:R-:W-:Y:S01]  /*50e0*/  STG.E.U16 desc[UR22][R20.64], R12 ;  /* 0x0000000c14007986 */ /* 0x000fe2000c101516 */
[C---:B------:R-:W-:Y:S01]  /*50f0*/  SHF.L.U32 R5, R22.reuse, 0x2, RZ ;  /* 0x0000000216057819 */ /* 0x040fe200000006ff */
[----:B------:R-:W-:Y:S01]  /*5100*/  IMAD.HI R22, R22, 0x4, RZ ;  /* 0x0000000416167827 */ /* 0x000fe200078e02ff */
[----:B------:R-:W-:Y:S02]  /*5110*/  BAR.SYNC.DEFER_BLOCKING 0x0 ;  /* 0x0000000000007b1d */ /* 0x000fe40000010000 */
[----:B0-----:R-:W-:-:S04]  /*5120*/  IADD3 R4, P0, P1, R5, UR6, R10 ;  /* 0x0000000605047c10 */ /* 0x001fc8000f91e00a */
[----:B------:R-:W-:Y:S01]  /*5130*/  IADD3.X R5, R22, UR5, R11, P0, P1 ;  /* 0x0000000516057c10 */ /* 0x000fe200087e240b */
[----:B------:R-:W-:Y:S04]  /*5140*/  STS.64 [R3+UR21], R6 ;  /* 0x0000000603007988 */ /* 0x000fe80008000a15 */
[----:B------:R-:W-:Y:S01]  /*5150*/  STS.64 [R3+UR21+0x200], R112 ;  /* 0x0002007003007988 */ /* 0x000fe20008000a15 */
[----:B------:R-:W-:Y:S06]  /*5160*/  BAR.SYNC.DEFER_BLOCKING 0x0 ;  /* 0x0000000000007b1d */ /* 0x000fec0000010000 */
[----:B------:R-:W0:Y:S04]  /*5170*/  LDS R9, [R2] ;  /* 0x0000000002097984 */ /* 0x000e280000000800 */
[----:B0-----:R-:W-:Y:S01]  /*5180*/  STG.E desc[UR22][R4.64], R9 ;  /* 0x0000000904007986 */ /* 0x001fe2000c101916 */
[----:B------:R-:W-:Y:S05]  /*5190*/  EXIT ;  /* 0x000000000000794d */ /* 0x000fea0003800000 */
.L_x_2:
[----:B------:R-:W-:-:S00]  /*51a0*/  BRA `(.L_x_2) ;  /* 0xfffffffc00fc7947 */ /* 0x000fc0000383ffff */
[----:B------:R-:W-:-:S00]  /*51b0*/  NOP ;  /* 0x0000000000007918 */ /* 0x000fc00000000000 */
        /* <DEDUP_REMOVED lines=12> */
.L_x_3:


//--------------------- .nv.global.init           --------------------------
	.section	.nv.global.init,"aw",@progbits
.nv.global.init:
	.type		_$_str,@object
	.size		_$_str,(.L_0 - _$_str)
_$_str:
        /*0000*/ 	.byte	0x5f, 0x5f, 0x43, 0x55, 0x44, 0x41, 0x5f, 0x46, 0x54, 0x5a, 0x00
.L_0:


//--------------------- .nv.shared.attn_fwd       --------------------------
	.section	.nv.shared.attn_fwd,"aw",@nobits
	.sectionflags	@""
	.align	16
	.zero		1024


//--------------------- .nv.shared.reserved.0     --------------------------
	.section	.nv.shared.reserved.0,"aw",@nobits
	.weak		__nv_reservedSMEM_offset_0_alias
	.size		__nv_reservedSMEM_offset_0_alias, 0, 0
	.other		__nv_reservedSMEM_offset_0_alias,@"STO_CUDA_RESERVED_SHARED STV_DEFAULT"
__nv_reservedSMEM_offset_0_alias:
	.zero		0


//--------------------- .nv.constant0.attn_fwd    --------------------------
	.section	.nv.constant0.attn_fwd,"a",@progbits
	.sectionflags	@""
	.align	4
.nv.constant0.attn_fwd:
	.zero		664


//--------------------- SYMBOLS --------------------------

	.type		.nv.reservedSmem.offset0,@object
	.size		.nv.reservedSmem.offset0,0x4
